	.target	sm_90a

	.elftype	@"ET_EXEC"


//--------------------- .note.nv.tkinfo           --------------------------
	.section	.note.nv.tkinfo,"",@"SHT_NOTE"
	.sectionflags	@"SHF_NOTE_NV_TKINFO"
	.tkinfo
        /*0018*/ 	.word	0x00000002
        /*0030*/ 	.string	""
        /*0030*/ 	.string	"ptxas"
        /*0030*/ 	.string	"Cuda compilation tools, release 13.0, V13.0.88"
        /*0030*/ 	.string	"Build cuda_13.0.r13.0/compiler.36424714_0"
        /*0030*/ 	.string	"-arch sm_90a -m 64 "



//--------------------- .note.nv.cuinfo           --------------------------
	.section	.note.nv.cuinfo,"",@"SHT_NOTE"
	.sectionflags	@"SHF_NOTE_NV_CUINFO"
        /*0018*/ 	.short	0x0002
        /*001a*/ 	.short	0x005a
        /*001c*/ 	.short	0x0082
	.zero		2


//--------------------- .nv.info                  --------------------------
	.section	.nv.info,"",@"SHT_CUDA_INFO"
	.align	4


	//----- nvinfo : EIATTR_REGCOUNT
	.align		4
        /*0000*/ 	.byte	0x04, 0x2f
        /*0002*/ 	.short	(.L_15 - .L_14)
	.align		4
.L_14:
        /*0004*/ 	.word	index@(_ZN7cutlass13device_kernelINS_4gemm6kernel13GemmUniversalIN4cute5tupleIJiiiiEEENS1_10collective13CollectiveMmaINS1_34MainloopSm90TmaGmmaWarpSpecializedILi5ENS5_IJNS4_1CILi1EEESB_SB_EEENS1_35KernelTmaWarpSpecializedCooperativeEEENS5_IJNSA_ILi256EEENSA_ILi64EEESG_EEENS_10bfloat16_tENS5_IJlSB_lEEESI_NS5_IJSB_llEEENS4_8TiledMMAINS4_8MMA_AtomIJNS4_4SM904GMMA27MMA_64x64x16_F32BF16BF16_SSILNSO_5MajorE0ELSQ_1ELNSO_7ScaleInE1ELSR_1EEEEEENS4_6LayoutINS5_IJNSA_ILi2EEESB_SB_EEENS5_IJSB_NSA_ILi0EEESX_EEEEENS5_IJNS4_10UnderscoreES10_S10_EEEEENS4_13SM90_TMA_LOADENS4_14ComposedLayoutINS4_7SwizzleILi3ELi4ELi3EEENS4_18smem_ptr_flag_bitsILi16EEENSU_INS5_IJNSA_ILi8EEESG_EEENS5_IJSG_SB_EEEEEEEvNS4_8identityES13_NS14_IS16_S18_NSU_INS5_IJSG_S19_EEENS5_IJSB_SG_EEEEEEEvS1E_EENS_8epilogue10collective6detail29Sm90TmaWarpSpecializedAdapterINS1L_15DefaultEpilogueISI_SJ_SJ_NS1K_6thread17LinearCombinationISI_Li1EffLNS1P_9ScaleType4KindE0ELNS_15FloatRoundStyleE2ESI_EENS1_15EpilogueDefaultEEEEEvvEEEEvNT_6ParamsE)
        /*0008*/ 	.word	0x000000a8


	//----- nvinfo : EIATTR_FRAME_SIZE
	.align		4
.L_15:
        /*000c*/ 	.byte	0x04, 0x11
        /*000e*/ 	.short	(.L_17 - .L_16)
	.align		4
.L_16:
        /*0010*/ 	.word	index@(_ZN7cutlass13device_kernelINS_4gemm6kernel13GemmUniversalIN4cute5tupleIJiiiiEEENS1_10collective13CollectiveMmaINS1_34MainloopSm90TmaGmmaWarpSpecializedILi5ENS5_IJNS4_1CILi1EEESB_SB_EEENS1_35KernelTmaWarpSpecializedCooperativeEEENS5_IJNSA_ILi256EEENSA_ILi64EEESG_EEENS_10bfloat16_tENS5_IJlSB_lEEESI_NS5_IJSB_llEEENS4_8TiledMMAINS4_8MMA_AtomIJNS4_4SM904GMMA27MMA_64x64x16_F32BF16BF16_SSILNSO_5MajorE0ELSQ_1ELNSO_7ScaleInE1ELSR_1EEEEEENS4_6LayoutINS5_IJNSA_ILi2EEESB_SB_EEENS5_IJSB_NSA_ILi0EEESX_EEEEENS5_IJNS4_10UnderscoreES10_S10_EEEEENS4_13SM90_TMA_LOADENS4_14ComposedLayoutINS4_7SwizzleILi3ELi4ELi3EEENS4_18smem_ptr_flag_bitsILi16EEENSU_INS5_IJNSA_ILi8EEESG_EEENS5_IJSG_SB_EEEEEEEvNS4_8identityES13_NS14_IS16_S18_NSU_INS5_IJSG_S19_EEENS5_IJSB_SG_EEEEEEEvS1E_EENS_8epilogue10collective6detail29Sm90TmaWarpSpecializedAdapterINS1L_15DefaultEpilogueISI_SJ_SJ_NS1K_6thread17LinearCombinationISI_Li1EffLNS1P_9ScaleType4KindE0ELNS_15FloatRoundStyleE2ESI_EENS1_15EpilogueDefaultEEEEEvvEEEEvNT_6ParamsE)
        /*0014*/ 	.word	0x00000000


	//----- nvinfo : EIATTR_MIN_STACK_SIZE
	.align		4
.L_17:
        /*0018*/ 	.byte	0x04, 0x12
        /*001a*/ 	.short	(.L_19 - .L_18)
	.align		4
.L_18:
        /*001c*/ 	.word	index@(_ZN7cutlass13device_kernelINS_4gemm6kernel13GemmUniversalIN4cute5tupleIJiiiiEEENS1_10collective13CollectiveMmaINS1_34MainloopSm90TmaGmmaWarpSpecializedILi5ENS5_IJNS4_1CILi1EEESB_SB_EEENS1_35KernelTmaWarpSpecializedCooperativeEEENS5_IJNSA_ILi256EEENSA_ILi64EEESG_EEENS_10bfloat16_tENS5_IJlSB_lEEESI_NS5_IJSB_llEEENS4_8TiledMMAINS4_8MMA_AtomIJNS4_4SM904GMMA27MMA_64x64x16_F32BF16BF16_SSILNSO_5MajorE0ELSQ_1ELNSO_7ScaleInE1ELSR_1EEEEEENS4_6LayoutINS5_IJNSA_ILi2EEESB_SB_EEENS5_IJSB_NSA_ILi0EEESX_EEEEENS5_IJNS4_10UnderscoreES10_S10_EEEEENS4_13SM90_TMA_LOADENS4_14ComposedLayoutINS4_7SwizzleILi3ELi4ELi3EEENS4_18smem_ptr_flag_bitsILi16EEENSU_INS5_IJNSA_ILi8EEESG_EEENS5_IJSG_SB_EEEEEEEvNS4_8identityES13_NS14_IS16_S18_NSU_INS5_IJSG_S19_EEENS5_IJSB_SG_EEEEEEEvS1E_EENS_8epilogue10collective6detail29Sm90TmaWarpSpecializedAdapterINS1L_15DefaultEpilogueISI_SJ_SJ_NS1K_6thread17LinearCombinationISI_Li1EffLNS1P_9ScaleType4KindE0ELNS_15FloatRoundStyleE2ESI_EENS1_15EpilogueDefaultEEEEEvvEEEEvNT_6ParamsE)
        /*0020*/ 	.word	0x00000000
.L_19:


//--------------------- .nv.compat                --------------------------
	.section	.nv.compat,"",@"SHT_CUDA_COMPAT_INFO"
	.align	4
        /*0000*/ 	.byte	0x02, 0x09, 0x01, 0x00, 0x02, 0x02, 0x04, 0x00, 0x02, 0x05, 0x05, 0x00, 0x03, 0x07, 0x01, 0x01
        /*0010*/ 	.byte	0x02, 0x03, 0x01, 0x00, 0x02, 0x06, 0x01, 0x00, 0x04, 0x0b, 0x08, 0x00, 0x00, 0x00, 0x00, 0x00
        /*0020*/ 	.byte	0x00, 0x00, 0x00, 0x00


//--------------------- .nv.info._ZN7cutlass13device_kernelINS_4gemm6kernel13GemmUniversalIN4cute5tupleIJiiiiEEENS1_10collective13CollectiveMmaINS1_34MainloopSm90TmaGmmaWarpSpecializedILi5ENS5_IJNS4_1CILi1EEESB_SB_EEENS1_35KernelTmaWarpSpecializedCooperativeEEENS5_IJNSA_ILi256EEENSA_ILi64EEESG_EEENS_10bfloat16_tENS5_IJlSB_lEEESI_NS5_IJSB_llEEENS4_8TiledMMAINS4_8MMA_AtomIJNS4_4SM904GMMA27MMA_64x64x16_F32BF16BF16_SSILNSO_5MajorE0ELSQ_1ELNSO_7ScaleInE1ELSR_1EEEEEENS4_6LayoutINS5_IJNSA_ILi2EEESB_SB_EEENS5_IJSB_NSA_ILi0EEESX_EEEEENS5_IJNS4_10UnderscoreES10_S10_EEEEENS4_13SM90_TMA_LOADENS4_14ComposedLayoutINS4_7SwizzleILi3ELi4ELi3EEENS4_18smem_ptr_flag_bitsILi16EEENSU_INS5_IJNSA_ILi8EEESG_EEENS5_IJSG_SB_EEEEEEEvNS4_8identityES13_NS14_IS16_S18_NSU_INS5_IJSG_S19_EEENS5_IJSB_SG_EEEEEEEvS1E_EENS_8epilogue10collective6detail29Sm90TmaWarpSpecializedAdapterINS1L_15DefaultEpilogueISI_SJ_SJ_NS1K_6thread17LinearCombinationISI_Li1EffLNS1P_9ScaleType4KindE0ELNS_15FloatRoundStyleE2ESI_EENS1_15EpilogueDefaultEEEEEvvEEEEvNT_6ParamsE --------------------------
	.section	.nv.info._ZN7cutlass13device_kernelINS_4gemm6kernel13GemmUniversalIN4cute5tupleIJiiiiEEENS1_10collective13CollectiveMmaINS1_34MainloopSm90TmaGmmaWarpSpecializedILi5ENS5_IJNS4_1CILi1EEESB_SB_EEENS1_35KernelTmaWarpSpecializedCooperativeEEENS5_IJNSA_ILi256EEENSA_ILi64EEESG_EEENS_10bfloat16_tENS5_IJlSB_lEEESI_NS5_IJSB_llEEENS4_8TiledMMAINS4_8MMA_AtomIJNS4_4SM904GMMA27MMA_64x64x16_F32BF16BF16_SSILNSO_5MajorE0ELSQ_1ELNSO_7ScaleInE1ELSR_1EEEEEENS4_6LayoutINS5_IJNSA_ILi2EEESB_SB_EEENS5_IJSB_NSA_ILi0EEESX_EEEEENS5_IJNS4_10UnderscoreES10_S10_EEEEENS4_13SM90_TMA_LOADENS4_14ComposedLayoutINS4_7SwizzleILi3ELi4ELi3EEENS4_18smem_ptr_flag_bitsILi16EEENSU_INS5_IJNSA_ILi8EEESG_EEENS5_IJSG_SB_EEEEEEEvNS4_8identityES13_NS14_IS16_S18_NSU_INS5_IJSG_S19_EEENS5_IJSB_SG_EEEEEEEvS1E_EENS_8epilogue10collective6detail29Sm90TmaWarpSpecializedAdapterINS1L_15DefaultEpilogueISI_SJ_SJ_NS1K_6thread17LinearCombinationISI_Li1EffLNS1P_9ScaleType4KindE0ELNS_15FloatRoundStyleE2ESI_EENS1_15EpilogueDefaultEEEEEvvEEEEvNT_6ParamsE,"",@"SHT_CUDA_INFO"
	.sectionflags	@""
	.align	4


	//----- nvinfo : EIATTR_CUDA_API_VERSION
	.align		4
        /*0000*/ 	.byte	0x04, 0x37
        /*0002*/ 	.short	(.L_21 - .L_20)
.L_20:
        /*0004*/ 	.word	0x00000082


	//----- nvinfo : EIATTR_KPARAM_INFO
	.align		4
.L_21:
        /*0008*/ 	.byte	0x04, 0x17
        /*000a*/ 	.short	(.L_23 - .L_22)
.L_22:
        /*000c*/ 	.word	0x00000000
        /*0010*/ 	.short	0x0000
        /*0012*/ 	.short	0x0070
        /*0014*/ 	.byte	0x00, 0xf0, 0x01, 0x10


	//----- nvinfo : EIATTR_SPARSE_MMA_MASK
	.align		4
.L_23:
        /*0018*/ 	.byte	0x03, 0x50
        /*001a*/ 	.short	0x0000


	//----- nvinfo : EIATTR_MAXREG_COUNT
	.align		4
        /*001c*/ 	.byte	0x03, 0x1b
        /*001e*/ 	.short	0x00a8


	//----- nvinfo : EIATTR_NUM_BARRIERS
	.align		4
        /*0020*/ 	.byte	0x02, 0x4c
        /*0022*/ 	.byte	0x01
	.zero		1


	//----- nvinfo : EIATTR_EXTERNS
	.align		4
        /*0024*/ 	.byte	0x04, 0x0f
        /*0026*/ 	.short	(.L_25 - .L_24)


	//   ....[0]....
	.align		4
.L_24:
        /*0028*/ 	.word	index@(__assertfail)


	//----- nvinfo : EIATTR_MERCURY_ISA_VERSION
	.align		4
.L_25:
        /*002c*/ 	.byte	0x03, 0x5f
        /*002e*/ 	.short	0x0101


	//----- nvinfo : EIATTR_INT_WARP_WIDE_INSTR_OFFSETS
	.align		4
        /*0030*/ 	.byte	0x04, 0x31
        /*0032*/ 	.short	(.L_27 - .L_26)


	//   ....[0]....
.L_26:
        /*0034*/ 	.word	0x000003a0


	//   ....[1]....
        /*0038*/ 	.word	0x000003b0


	//   ....[2]....
        /*003c*/ 	.word	0x000004f0


	//----- nvinfo : EIATTR_COOP_GROUP_MASK_REGIDS
	.align		4
.L_27:
        /*0040*/ 	.byte	0x04, 0x29
        /*0042*/ 	.short	(.L_29 - .L_28)


	//   ....[0]....
.L_28:
        /*0044*/ 	.word	0xffffffff


	//   ....[1]....
        /*0048*/ 	.word	0xffffffff


	//   ....[2]....
        /*004c*/ 	.word	0xffffffff


	//   ....[3]....
        /*0050*/ 	.word	0xffffffff


	//   ....[4]....
        /*0054*/ 	.word	0xffffffff


	//----- nvinfo : EIATTR_COOP_GROUP_INSTR_OFFSETS
	.align		4
.L_29:
        /*0058*/ 	.byte	0x04, 0x28
        /*005a*/ 	.short	(.L_31 - .L_30)


	//   ....[0]....
.L_30:
        /*005c*/ 	.word	0x00000060


	//   ....[1]....
        /*0060*/ 	.word	0x00000070


	//   ....[2]....
        /*0064*/ 	.word	0x00000130


	//   ....[3]....
        /*0068*/ 	.word	0x000002e0


	//   ....[4]....
        /*006c*/ 	.word	0x00000fa0


	//----- nvinfo : EIATTR_REG_RECONFIG
	.align		4
.L_31:
        /*0070*/ 	.byte	0x01, 0x54
	.zero		2


	//----- nvinfo : EIATTR_SYSCALL_OFFSETS
	.align		4
        /*0074*/ 	.byte	0x04, 0x46
        /*0076*/ 	.short	(.L_33 - .L_32)


	//   ....[0]....
.L_32:
        /*0078*/ 	.word	0x00001160


	//----- nvinfo : EIATTR_MBARRIER_INSTR_OFFSETS
	.align		4
.L_33:
        /*007c*/ 	.byte	0x04, 0x39
        /*007e*/ 	.short	(.L_35 - .L_34)


	//   ....[0]....
.L_34:
        /*0080*/ 	.word	0x00000230
        /*0084*/ 	.word	0x000000ff
        /*0088*/ 	.word	0x00000000
        /*008c*/ 	.short	0x0100
        /*008e*/ 	.byte	0x08
	.zero		1


	//   ....[1]....
        /*0090*/ 	.word	0x00000240
        /*0094*/ 	.word	0x000000ff
        /*0098*/ 	.word	0x00000028
        /*009c*/ 	.short	0x0100
        /*009e*/ 	.byte	0x08
	.zero		1


	//   ....[2]....
        /*00a0*/ 	.word	0x00000250
        /*00a4*/ 	.word	0x000000ff
        /*00a8*/ 	.word	0x00000008
        /*00ac*/ 	.short	0x0100
        /*00ae*/ 	.byte	0x08
	.zero		1


	//   ....[3]....
        /*00b0*/ 	.word	0x00000260
        /*00b4*/ 	.word	0x000000ff
        /*00b8*/ 	.word	0x00000030
        /*00bc*/ 	.short	0x0100
        /*00be*/ 	.byte	0x08
	.zero		1


	//   ....[4]....
        /*00c0*/ 	.word	0x00000270
        /*00c4*/ 	.word	0x000000ff
        /*00c8*/ 	.word	0x00000010
        /*00cc*/ 	.short	0x0100
        /*00ce*/ 	.byte	0x08
	.zero		1


	//   ....[5]....
        /*00d0*/ 	.word	0x00000280
        /*00d4*/ 	.word	0x000000ff
        /*00d8*/ 	.word	0x00000038
        /*00dc*/ 	.short	0x0100
        /*00de*/ 	.byte	0x08
	.zero		1


	//   ....[6]....
        /*00e0*/ 	.word	0x00000290
        /*00e4*/ 	.word	0x000000ff
        /*00e8*/ 	.word	0x00000018
        /*00ec*/ 	.short	0x0100
        /*00ee*/ 	.byte	0x08
	.zero		1


	//   ....[7]....
        /*00f0*/ 	.word	0x000002a0
        /*00f4*/ 	.word	0x000000ff
        /*00f8*/ 	.word	0x00000040
        /*00fc*/ 	.short	0x0100
        /*00fe*/ 	.byte	0x08
	.zero		1


	//   ....[8]....
        /*0100*/ 	.word	0x000002b0
        /*0104*/ 	.word	0x000000ff
        /*0108*/ 	.word	0x00000020
        /*010c*/ 	.short	0x0100
        /*010e*/ 	.byte	0x08
	.zero		1


	//   ....[9]....
        /*0110*/ 	.word	0x000002c0
        /*0114*/ 	.word	0x000000ff
        /*0118*/ 	.word	0x00000048
        /*011c*/ 	.short	0x0100
        /*011e*/ 	.byte	0x08
	.zero		1


	//   ....[10]....
        /*0120*/ 	.word	0x00000560
        /*0124*/ 	.word	0x000000ff
        /*0128*/ 	.word	0x00000060
        /*012c*/ 	.short	0x0100
        /*012e*/ 	.byte	0x06
	.zero		1


	//   ....[11]....
        /*0130*/ 	.word	0x000005c0
        /*0134*/ 	.word	0x000000ff
        /*0138*/ 	.word	0x00000068
        /*013c*/ 	.short	0x0100
        /*013e*/ 	.byte	0x06
	.zero		1


	//   ....[12]....
        /*0140*/ 	.word	0x000011e0
        /*0144*/ 	.word	0x00000003
        /*0148*/ 	.word	0x00000000
        /*014c*/ 	.short	0x010a
        /*014e*/ 	.byte	0x3f
	.zero		1


	//   ....[13]....
        /*0150*/ 	.word	0x00001220
        /*0154*/ 	.word	0x00000003
        /*0158*/ 	.word	0x00000000
        /*015c*/ 	.short	0x010a
        /*015e*/ 	.byte	0x3f
	.zero		1


	//   ....[14]....
        /*0160*/ 	.word	0x00001730
        /*0164*/ 	.word	0x000000ff
        /*0168*/ 	.word	0x00000000
        /*016c*/ 	.short	0x010a
        /*016e*/ 	.byte	0x08
	.zero		1


	//   ....[15]....
        /*0170*/ 	.word	0x00001770
        /*0174*/ 	.word	0x000000ff
        /*0178*/ 	.word	0x00000000
        /*017c*/ 	.short	0x010a
        /*017e*/ 	.byte	0x08
	.zero		1


	//   ....[16]....
        /*0180*/ 	.word	0x00001b50
        /*0184*/ 	.word	0x000000ff
        /*0188*/ 	.word	0x00000000
        /*018c*/ 	.short	0x0101
        /*018e*/ 	.byte	0x08
	.zero		1


	//   ....[17]....
        /*0190*/ 	.word	0x00001d50
        /*0194*/ 	.word	0x000000ff
        /*0198*/ 	.word	0x00000000
        /*019c*/ 	.short	0x0101
        /*019e*/ 	.byte	0x06
	.zero		1


	//   ....[18]....
        /*01a0*/ 	.word	0x00007e40
        /*01a4*/ 	.word	0x0000000e
        /*01a8*/ 	.word	0x00000028
        /*01ac*/ 	.short	0x010a
        /*01ae*/ 	.byte	0x3f
	.zero		1


	//   ....[19]....
        /*01b0*/ 	.word	0x000081c0
        /*01b4*/ 	.word	0x00000006
        /*01b8*/ 	.word	0x00000068
        /*01bc*/ 	.short	0x0101
        /*01be*/ 	.byte	0x3f
	.zero		1


	//   ....[20]....
        /*01c0*/ 	.word	0x000088f0
        /*01c4*/ 	.word	0x00000007
        /*01c8*/ 	.word	0x00000000
        /*01cc*/ 	.short	0x010a
        /*01ce*/ 	.byte	0x3f
	.zero		1


	//   ....[21]....
        /*01d0*/ 	.word	0x00008970
        /*01d4*/ 	.word	0x00000009
        /*01d8*/ 	.word	0x00000000
        /*01dc*/ 	.short	0x010a
        /*01de*/ 	.byte	0x3f
	.zero		1


	//   ....[22]....
        /*01e0*/ 	.word	0x00008a00
        /*01e4*/ 	.word	0x00000006
        /*01e8*/ 	.word	0x00000000
        /*01ec*/ 	.short	0x010a
        /*01ee*/ 	.byte	0x3f
	.zero		1


	//   ....[23]....
        /*01f0*/ 	.word	0x00008a90
        /*01f4*/ 	.word	0x00000009
        /*01f8*/ 	.word	0x00000000
        /*01fc*/ 	.short	0x010a
        /*01fe*/ 	.byte	0x3f
	.zero		1


	//   ....[24]....
        /*0200*/ 	.word	0x00008b20
        /*0204*/ 	.word	0x00000003
        /*0208*/ 	.word	0x00000000
        /*020c*/ 	.short	0x010a
        /*020e*/ 	.byte	0x3f
	.zero		1


	//   ....[25]....
        /*0210*/ 	.word	0x00008b80
        /*0214*/ 	.word	0x00000003
        /*0218*/ 	.word	0x00000000
        /*021c*/ 	.short	0x010a
        /*021e*/ 	.byte	0x3f
	.zero		1


	//   ....[26]....
        /*0220*/ 	.word	0x00008be0
        /*0224*/ 	.word	0x00000004
        /*0228*/ 	.word	0x00000000
        /*022c*/ 	.short	0x010a
        /*022e*/ 	.byte	0x3f
	.zero		1


	//   ....[27]....
        /*0230*/ 	.word	0x00008cb0
        /*0234*/ 	.word	0x0000000e
        /*0238*/ 	.word	0x00000028
        /*023c*/ 	.short	0x010a
        /*023e*/ 	.byte	0x3f
	.zero		1


	//   ....[28]....
        /*0240*/ 	.word	0x00008d80
        /*0244*/ 	.word	0x00000007
        /*0248*/ 	.word	0x00000000
        /*024c*/ 	.short	0x010a
        /*024e*/ 	.byte	0x3f
	.zero		1


	//   ....[29]....
        /*0250*/ 	.word	0x00008dd0
        /*0254*/ 	.word	0x00000009
        /*0258*/ 	.word	0x00000000
        /*025c*/ 	.short	0x010a
        /*025e*/ 	.byte	0x3f
	.zero		1


	//   ....[30]....
        /*0260*/ 	.word	0x00008e20
        /*0264*/ 	.word	0x00000006
        /*0268*/ 	.word	0x00000000
        /*026c*/ 	.short	0x010a
        /*026e*/ 	.byte	0x3f
	.zero		1


	//   ....[31]....
        /*0270*/ 	.word	0x00008e70
        /*0274*/ 	.word	0x00000009
        /*0278*/ 	.word	0x00000000
        /*027c*/ 	.short	0x010a
        /*027e*/ 	.byte	0x3f
	.zero		1


	//----- nvinfo : EIATTR_NUM_MBARRIERS
	.align		4
.L_35:
        /*0280*/ 	.byte	0x03, 0x38
        /*0282*/ 	.short	0x000c


	//----- nvinfo : EIATTR_EXIT_INSTR_OFFSETS
	.align		4
        /*0284*/ 	.byte	0x04, 0x1c
        /*0286*/ 	.short	(.L_37 - .L_36)


	//   ....[0]....
.L_36:
        /*0288*/ 	.word	0x00000610


	//   ....[1]....
        /*028c*/ 	.word	0x00000ed0


	//   ....[2]....
        /*0290*/ 	.word	0x000074b0


	//   ....[3]....
        /*0294*/ 	.word	0x00007ae0


	//   ....[4]....
        /*0298*/ 	.word	0x00008b70


	//----- nvinfo : EIATTR_MAX_THREADS
	.align		4
.L_37:
        /*029c*/ 	.byte	0x04, 0x05
        /*029e*/ 	.short	(.L_39 - .L_38)
.L_38:
        /*02a0*/ 	.word	0x00000180
        /*02a4*/ 	.word	0x00000001
        /*02a8*/ 	.word	0x00000001


	//----- nvinfo : EIATTR_CRS_STACK_SIZE
	.align		4
.L_39:
        /*02ac*/ 	.byte	0x04, 0x1e
        /*02ae*/ 	.short	(.L_41 - .L_40)
.L_40:
        /*02b0*/ 	.word	0x00000000


	//----- nvinfo : EIATTR_CBANK_PARAM_SIZE
	.align		4
.L_41:
        /*02b4*/ 	.byte	0x03, 0x19
        /*02b6*/ 	.short	0x0470


	//----- nvinfo : EIATTR_PARAM_CBANK
	.align		4
        /*02b8*/ 	.byte	0x04, 0x0a
        /*02ba*/ 	.short	(.L_43 - .L_42)
	.align		4
.L_42:
        /*02bc*/ 	.word	index@(.nv.constant0._ZN7cutlass13device_kernelINS_4gemm6kernel13GemmUniversalIN4cute5tupleIJiiiiEEENS1_10collective13CollectiveMmaINS1_34MainloopSm90TmaGmmaWarpSpecializedILi5ENS5_IJNS4_1CILi1EEESB_SB_EEENS1_35KernelTmaWarpSpecializedCooperativeEEENS5_IJNSA_ILi256EEENSA_ILi64EEESG_EEENS_10bfloat16_tENS5_IJlSB_lEEESI_NS5_IJSB_llEEENS4_8TiledMMAINS4_8MMA_AtomIJNS4_4SM904GMMA27MMA_64x64x16_F32BF16BF16_SSILNSO_5MajorE0ELSQ_1ELNSO_7ScaleInE1ELSR_1EEEEEENS4_6LayoutINS5_IJNSA_ILi2EEESB_SB_EEENS5_IJSB_NSA_ILi0EEESX_EEEEENS5_IJNS4_10UnderscoreES10_S10_EEEEENS4_13SM90_TMA_LOADENS4_14ComposedLayoutINS4_7SwizzleILi3ELi4ELi3EEENS4_18smem_ptr_flag_bitsILi16EEENSU_INS5_IJNSA_ILi8EEESG_EEENS5_IJSG_SB_EEEEEEEvNS4_8identityES13_NS14_IS16_S18_NSU_INS5_IJSG_S19_EEENS5_IJSB_SG_EEEEEEEvS1E_EENS_8epilogue10collective6detail29Sm90TmaWarpSpecializedAdapterINS1L_15DefaultEpilogueISI_SJ_SJ_NS1K_6thread17LinearCombinationISI_Li1EffLNS1P_9ScaleType4KindE0ELNS_15FloatRoundStyleE2ESI_EENS1_15EpilogueDefaultEEEEEvvEEEEvNT_6ParamsE)
        /*02c0*/ 	.short	0x0210
        /*02c2*/ 	.short	0x0470


	//----- nvinfo : EIATTR_SW_WAR
	.align		4
.L_43:
        /*02c4*/ 	.byte	0x04, 0x36
        /*02c6*/ 	.short	(.L_45 - .L_44)
.L_44:
        /*02c8*/ 	.word	0x00000008
.L_45:


//--------------------- .nv.callgraph             --------------------------
	.section	.nv.callgraph,"",@"SHT_CUDA_CALLGRAPH"
	.align	4
	.sectionentsize	8
	.align		4
        /*0000*/ 	.word	0x00000000
	.align		4
        /*0004*/ 	.word	0xffffffff
	.align		4
        /*0008*/ 	.word	index@(_ZN7cutlass13device_kernelINS_4gemm6kernel13GemmUniversalIN4cute5tupleIJiiiiEEENS1_10collective13CollectiveMmaINS1_34MainloopSm90TmaGmmaWarpSpecializedILi5ENS5_IJNS4_1CILi1EEESB_SB_EEENS1_35KernelTmaWarpSpecializedCooperativeEEENS5_IJNSA_ILi256EEENSA_ILi64EEESG_EEENS_10bfloat16_tENS5_IJlSB_lEEESI_NS5_IJSB_llEEENS4_8TiledMMAINS4_8MMA_AtomIJNS4_4SM904GMMA27MMA_64x64x16_F32BF16BF16_SSILNSO_5MajorE0ELSQ_1ELNSO_7ScaleInE1ELSR_1EEEEEENS4_6LayoutINS5_IJNSA_ILi2EEESB_SB_EEENS5_IJSB_NSA_ILi0EEESX_EEEEENS5_IJNS4_10UnderscoreES10_S10_EEEEENS4_13SM90_TMA_LOADENS4_14ComposedLayoutINS4_7SwizzleILi3ELi4ELi3EEENS4_18smem_ptr_flag_bitsILi16EEENSU_INS5_IJNSA_ILi8EEESG_EEENS5_IJSG_SB_EEEEEEEvNS4_8identityES13_NS14_IS16_S18_NSU_INS5_IJSG_S19_EEENS5_IJSB_SG_EEEEEEEvS1E_EENS_8epilogue10collective6detail29Sm90TmaWarpSpecializedAdapterINS1L_15DefaultEpilogueISI_SJ_SJ_NS1K_6thread17LinearCombinationISI_Li1EffLNS1P_9ScaleType4KindE0ELNS_15FloatRoundStyleE2ESI_EENS1_15EpilogueDefaultEEEEEvvEEEEvNT_6ParamsE)
	.align		4
        /*000c*/ 	.word	index@(__assertfail)
	.align		4
        /*0010*/ 	.word	0x00000000
	.align		4
        /*0014*/ 	.word	0xfffffffe
	.align		4
        /*0018*/ 	.word	0x00000000
	.align		4
        /*001c*/ 	.word	0xfffffffd
	.align		4
        /*0020*/ 	.word	0x00000000
	.align		4
        /*0024*/ 	.word	0xfffffffc


//--------------------- .nv.constant4             --------------------------
	.section	.nv.constant4,"a",@progbits
	.align	8
	.align		8
.nv.constant4:
        /*0000*/ 	.dword	__assertfail
	.align		8
        /*0008*/ 	.dword	__unnamed_1
	.align		8
        /*0010*/ 	.dword	_ZN40_INTERNAL_74c1792a_4_k_cu_b30fbbf1_265574cuda3std3__45__cpo5beginE
	.align		8
        /*0018*/ 	.dword	_ZN40_INTERNAL_74c1792a_4_k_cu_b30fbbf1_265574cuda3std3__45__cpo3endE
	.align		8
        /*0020*/ 	.dword	_ZN40_INTERNAL_74c1792a_4_k_cu_b30fbbf1_265574cuda3std3__45__cpo6cbeginE
	.align		8
        /*0028*/ 	.dword	_ZN40_INTERNAL_74c1792a_4_k_cu_b30fbbf1_265574cuda3std3__45__cpo4cendE
	.align		8
        /*0030*/ 	.dword	_ZN40_INTERNAL_74c1792a_4_k_cu_b30fbbf1_265574cuda3std3__442_GLOBAL__N__74c1792a_4_k_cu_b30fbbf1_265576ignoreE
	.align		8
        /*0038*/ 	.dword	_ZN40_INTERNAL_74c1792a_4_k_cu_b30fbbf1_265574cuda3std3__419piecewise_constructE
	.align		8
        /*0040*/ 	.dword	_ZN40_INTERNAL_74c1792a_4_k_cu_b30fbbf1_265574cuda3std3__48in_placeE
	.align		8
        /*0048*/ 	.dword	_ZN40_INTERNAL_74c1792a_4_k_cu_b30fbbf1_265574cuda3std6ranges3__45__cpo4swapE
	.align		8
        /*0050*/ 	.dword	_ZN40_INTERNAL_74c1792a_4_k_cu_b30fbbf1_265574cuda3std6ranges3__45__cpo9iter_moveE
	.align		8
        /*0058*/ 	.dword	_ZN40_INTERNAL_74c1792a_4_k_cu_b30fbbf1_265574cute7productE
	.align		8
        /*0060*/ 	.dword	_ZN40_INTERNAL_74c1792a_4_k_cu_b30fbbf1_265574cute1_E
	.align		8
        /*0068*/ 	.dword	$str$22
	.align		8
        /*0070*/ 	.dword	$str$23


//--------------------- .text._ZN7cutlass13device_kernelINS_4gemm6kernel13GemmUniversalIN4cute5tupleIJiiiiEEENS1_10collective13CollectiveMmaINS1_34MainloopSm90TmaGmmaWarpSpecializedILi5ENS5_IJNS4_1CILi1EEESB_SB_EEENS1_35KernelTmaWarpSpecializedCooperativeEEENS5_IJNSA_ILi256EEENSA_ILi64EEESG_EEENS_10bfloat16_tENS5_IJlSB_lEEESI_NS5_IJSB_llEEENS4_8TiledMMAINS4_8MMA_AtomIJNS4_4SM904GMMA27MMA_64x64x16_F32BF16BF16_SSILNSO_5MajorE0ELSQ_1ELNSO_7ScaleInE1ELSR_1EEEEEENS4_6LayoutINS5_IJNSA_ILi2EEESB_SB_EEENS5_IJSB_NSA_ILi0EEESX_EEEEENS5_IJNS4_10UnderscoreES10_S10_EEEEENS4_13SM90_TMA_LOADENS4_14ComposedLayoutINS4_7SwizzleILi3ELi4ELi3EEENS4_18smem_ptr_flag_bitsILi16EEENSU_INS5_IJNSA_ILi8EEESG_EEENS5_IJSG_SB_EEEEEEEvNS4_8identityES13_NS14_IS16_S18_NSU_INS5_IJSG_S19_EEENS5_IJSB_SG_EEEEEEEvS1E_EENS_8epilogue10collective6detail29Sm90TmaWarpSpecializedAdapterINS1L_15DefaultEpilogueISI_SJ_SJ_NS1K_6thread17LinearCombinationISI_Li1EffLNS1P_9ScaleType4KindE0ELNS_15FloatRoundStyleE2ESI_EENS1_15EpilogueDefaultEEEEEvvEEEEvNT_6ParamsE --------------------------
	.section	.text._ZN7cutlass13device_kernelINS_4gemm6kernel13GemmUniversalIN4cute5tupleIJiiiiEEENS1_10collective13CollectiveMmaINS1_34MainloopSm90TmaGmmaWarpSpecializedILi5ENS5_IJNS4_1CILi1EEESB_SB_EEENS1_35KernelTmaWarpSpecializedCooperativeEEENS5_IJNSA_ILi256EEENSA_ILi64EEESG_EEENS_10bfloat16_tENS5_IJlSB_lEEESI_NS5_IJSB_llEEENS4_8TiledMMAINS4_8MMA_AtomIJNS4_4SM904GMMA27MMA_64x64x16_F32BF16BF16_SSILNSO_5MajorE0ELSQ_1ELNSO_7ScaleInE1ELSR_1EEEEEENS4_6LayoutINS5_IJNSA_ILi2EEESB_SB_EEENS5_IJSB_NSA_ILi0EEESX_EEEEENS5_IJNS4_10UnderscoreES10_S10_EEEEENS4_13SM90_TMA_LOADENS4_14ComposedLayoutINS4_7SwizzleILi3ELi4ELi3EEENS4_18smem_ptr_flag_bitsILi16EEENSU_INS5_IJNSA_ILi8EEESG_EEENS5_IJSG_SB_EEEEEEEvNS4_8identityES13_NS14_IS16_S18_NSU_INS5_IJSG_S19_EEENS5_IJSB_SG_EEEEEEEvS1E_EENS_8epilogue10collective6detail29Sm90TmaWarpSpecializedAdapterINS1L_15DefaultEpilogueISI_SJ_SJ_NS1K_6thread17LinearCombinationISI_Li1EffLNS1P_9ScaleType4KindE0ELNS_15FloatRoundStyleE2ESI_EENS1_15EpilogueDefaultEEEEEvvEEEEvNT_6ParamsE,"ax",@progbits
	.align	128
.text._ZN7cutlass13device_kernelINS_4gemm6kernel13GemmUniversalIN4cute5tupleIJiiiiEEENS1_10collective13CollectiveMmaINS1_34MainloopSm90TmaGmmaWarpSpecializedILi5ENS5_IJNS4_1CILi1EEESB_SB_EEENS1_35KernelTmaWarpSpecializedCooperativeEEENS5_IJNSA_ILi256EEENSA_ILi64EEESG_EEENS_10bfloat16_tENS5_IJlSB_lEEESI_NS5_IJSB_llEEENS4_8TiledMMAINS4_8MMA_AtomIJNS4_4SM904GMMA27MMA_64x64x16_F32BF16BF16_SSILNSO_5MajorE0ELSQ_1ELNSO_7ScaleInE1ELSR_1EEEEEENS4_6LayoutINS5_IJNSA_ILi2EEESB_SB_EEENS5_IJSB_NSA_ILi0EEESX_EEEEENS5_IJNS4_10UnderscoreES10_S10_EEEEENS4_13SM90_TMA_LOADENS4_14ComposedLayoutINS4_7SwizzleILi3ELi4ELi3EEENS4_18smem_ptr_flag_bitsILi16EEENSU_INS5_IJNSA_ILi8EEESG_EEENS5_IJSG_SB_EEEEEEEvNS4_8identityES13_NS14_IS16_S18_NSU_INS5_IJSG_S19_EEENS5_IJSB_SG_EEEEEEEvS1E_EENS_8epilogue10collective6detail29Sm90TmaWarpSpecializedAdapterINS1L_15DefaultEpilogueISI_SJ_SJ_NS1K_6thread17LinearCombinationISI_Li1EffLNS1P_9ScaleType4KindE0ELNS_15FloatRoundStyleE2ESI_EENS1_15EpilogueDefaultEEEEEvvEEEEvNT_6ParamsE:
        .type           _ZN7cutlass13device_kernelINS_4gemm6kernel13GemmUniversalIN4cute5tupleIJiiiiEEENS1_10collective13CollectiveMmaINS1_34MainloopSm90TmaGmmaWarpSpecializedILi5ENS5_IJNS4_1CILi1EEESB_SB_EEENS1_35KernelTmaWarpSpecializedCooperativeEEENS5_IJNSA_ILi256EEENSA_ILi64EEESG_EEENS_10bfloat16_tENS5_IJlSB_lEEESI_NS5_IJSB_llEEENS4_8TiledMMAINS4_8MMA_AtomIJNS4_4SM904GMMA27MMA_64x64x16_F32BF16BF16_SSILNSO_5MajorE0ELSQ_1ELNSO_7ScaleInE1ELSR_1EEEEEENS4_6LayoutINS5_IJNSA_ILi2EEESB_SB_EEENS5_IJSB_NSA_ILi0EEESX_EEEEENS5_IJNS4_10UnderscoreES10_S10_EEEEENS4_13SM90_TMA_LOADENS4_14ComposedLayoutINS4_7SwizzleILi3ELi4ELi3EEENS4_18smem_ptr_flag_bitsILi16EEENSU_INS5_IJNSA_ILi8EEESG_EEENS5_IJSG_SB_EEEEEEEvNS4_8identityES13_NS14_IS16_S18_NSU_INS5_IJSG_S19_EEENS5_IJSB_SG_EEEEEEEvS1E_EENS_8epilogue10collective6detail29Sm90TmaWarpSpecializedAdapterINS1L_15DefaultEpilogueISI_SJ_SJ_NS1K_6thread17LinearCombinationISI_Li1EffLNS1P_9ScaleType4KindE0ELNS_15FloatRoundStyleE2ESI_EENS1_15EpilogueDefaultEEEEEvvEEEEvNT_6ParamsE,@function
        .size           _ZN7cutlass13device_kernelINS_4gemm6kernel13GemmUniversalIN4cute5tupleIJiiiiEEENS1_10collective13CollectiveMmaINS1_34MainloopSm90TmaGmmaWarpSpecializedILi5ENS5_IJNS4_1CILi1EEESB_SB_EEENS1_35KernelTmaWarpSpecializedCooperativeEEENS5_IJNSA_ILi256EEENSA_ILi64EEESG_EEENS_10bfloat16_tENS5_IJlSB_lEEESI_NS5_IJSB_llEEENS4_8TiledMMAINS4_8MMA_AtomIJNS4_4SM904GMMA27MMA_64x64x16_F32BF16BF16_SSILNSO_5MajorE0ELSQ_1ELNSO_7ScaleInE1ELSR_1EEEEEENS4_6LayoutINS5_IJNSA_ILi2EEESB_SB_EEENS5_IJSB_NSA_ILi0EEESX_EEEEENS5_IJNS4_10UnderscoreES10_S10_EEEEENS4_13SM90_TMA_LOADENS4_14ComposedLayoutINS4_7SwizzleILi3ELi4ELi3EEENS4_18smem_ptr_flag_bitsILi16EEENSU_INS5_IJNSA_ILi8EEESG_EEENS5_IJSG_SB_EEEEEEEvNS4_8identityES13_NS14_IS16_S18_NSU_INS5_IJSG_S19_EEENS5_IJSB_SG_EEEEEEEvS1E_EENS_8epilogue10collective6detail29Sm90TmaWarpSpecializedAdapterINS1L_15DefaultEpilogueISI_SJ_SJ_NS1K_6thread17LinearCombinationISI_Li1EffLNS1P_9ScaleType4KindE0ELNS_15FloatRoundStyleE2ESI_EENS1_15EpilogueDefaultEEEEEvvEEEEvNT_6ParamsE,(.L_x_194 - _ZN7cutlass13device_kernelINS_4gemm6kernel13GemmUniversalIN4cute5tupleIJiiiiEEENS1_10collective13CollectiveMmaINS1_34MainloopSm90TmaGmmaWarpSpecializedILi5ENS5_IJNS4_1CILi1EEESB_SB_EEENS1_35KernelTmaWarpSpecializedCooperativeEEENS5_IJNSA_ILi256EEENSA_ILi64EEESG_EEENS_10bfloat16_tENS5_IJlSB_lEEESI_NS5_IJSB_llEEENS4_8TiledMMAINS4_8MMA_AtomIJNS4_4SM904GMMA27MMA_64x64x16_F32BF16BF16_SSILNSO_5MajorE0ELSQ_1ELNSO_7ScaleInE1ELSR_1EEEEEENS4_6LayoutINS5_IJNSA_ILi2EEESB_SB_EEENS5_IJSB_NSA_ILi0EEESX_EEEEENS5_IJNS4_10UnderscoreES10_S10_EEEEENS4_13SM90_TMA_LOADENS4_14ComposedLayoutINS4_7SwizzleILi3ELi4ELi3EEENS4_18smem_ptr_flag_bitsILi16EEENSU_INS5_IJNSA_ILi8EEESG_EEENS5_IJSG_SB_EEEEEEEvNS4_8identityES13_NS14_IS16_S18_NSU_INS5_IJSG_S19_EEENS5_IJSB_SG_EEEEEEEvS1E_EENS_8epilogue10collective6detail29Sm90TmaWarpSpecializedAdapterINS1L_15DefaultEpilogueISI_SJ_SJ_NS1K_6thread17LinearCombinationISI_Li1EffLNS1P_9ScaleType4KindE0ELNS_15FloatRoundStyleE2ESI_EENS1_15EpilogueDefaultEEEEEvvEEEEvNT_6ParamsE)
        .other          _ZN7cutlass13device_kernelINS_4gemm6kernel13GemmUniversalIN4cute5tupleIJiiiiEEENS1_10collective13CollectiveMmaINS1_34MainloopSm90TmaGmmaWarpSpecializedILi5ENS5_IJNS4_1CILi1EEESB_SB_EEENS1_35KernelTmaWarpSpecializedCooperativeEEENS5_IJNSA_ILi256EEENSA_ILi64EEESG_EEENS_10bfloat16_tENS5_IJlSB_lEEESI_NS5_IJSB_llEEENS4_8TiledMMAINS4_8MMA_AtomIJNS4_4SM904GMMA27MMA_64x64x16_F32BF16BF16_SSILNSO_5MajorE0ELSQ_1ELNSO_7ScaleInE1ELSR_1EEEEEENS4_6LayoutINS5_IJNSA_ILi2EEESB_SB_EEENS5_IJSB_NSA_ILi0EEESX_EEEEENS5_IJNS4_10UnderscoreES10_S10_EEEEENS4_13SM90_TMA_LOADENS4_14ComposedLayoutINS4_7SwizzleILi3ELi4ELi3EEENS4_18smem_ptr_flag_bitsILi16EEENSU_INS5_IJNSA_ILi8EEESG_EEENS5_IJSG_SB_EEEEEEEvNS4_8identityES13_NS14_IS16_S18_NSU_INS5_IJSG_S19_EEENS5_IJSB_SG_EEEEEEEvS1E_EENS_8epilogue10collective6detail29Sm90TmaWarpSpecializedAdapterINS1L_15DefaultEpilogueISI_SJ_SJ_NS1K_6thread17LinearCombinationISI_Li1EffLNS1P_9ScaleType4KindE0ELNS_15FloatRoundStyleE2ESI_EENS1_15EpilogueDefaultEEEEEvvEEEEvNT_6ParamsE,@"STO_CUDA_ENTRY STV_DEFAULT"
_ZN7cutlass13device_kernelINS_4gemm6kernel13GemmUniversalIN4cute5tupleIJiiiiEEENS1_10collective13CollectiveMmaINS1_34MainloopSm90TmaGmmaWarpSpecializedILi5ENS5_IJNS4_1CILi1EEESB_SB_EEENS1_35KernelTmaWarpSpecializedCooperativeEEENS5_IJNSA_ILi256EEENSA_ILi64EEESG_EEENS_10bfloat16_tENS5_IJlSB_lEEESI_NS5_IJSB_llEEENS4_8TiledMMAINS4_8MMA_AtomIJNS4_4SM904GMMA27MMA_64x64x16_F32BF16BF16_SSILNSO_5MajorE0ELSQ_1ELNSO_7ScaleInE1ELSR_1EEEEEENS4_6LayoutINS5_IJNSA_ILi2EEESB_SB_EEENS5_IJSB_NSA_ILi0EEESX_EEEEENS5_IJNS4_10UnderscoreES10_S10_EEEEENS4_13SM90_TMA_LOADENS4_14ComposedLayoutINS4_7SwizzleILi3ELi4ELi3EEENS4_18smem_ptr_flag_bitsILi16EEENSU_INS5_IJNSA_ILi8EEESG_EEENS5_IJSG_SB_EEEEEEEvNS4_8identityES13_NS14_IS16_S18_NSU_INS5_IJSG_S19_EEENS5_IJSB_SG_EEEEEEEvS1E_EENS_8epilogue10collective6detail29Sm90TmaWarpSpecializedAdapterINS1L_15DefaultEpilogueISI_SJ_SJ_NS1K_6thread17LinearCombinationISI_Li1EffLNS1P_9ScaleType4KindE0ELNS_15FloatRoundStyleE2ESI_EENS1_15EpilogueDefaultEEEEEvvEEEEvNT_6ParamsE:
[----:B------:R-:W0:Y:S01]  /*0000*/  LDC R1, c[0x0][0x28] ;  /* 0x00000a00ff017b82 */ /* 0x000e220000000800 */
[----:B------:R-:W1:Y:S01]  /*0010*/  S2R R18, SR_TID.X ;  /* 0x0000000000127919 */ /* 0x000e620000002100 */
[----:B------:R-:W-:Y:S01]  /*0020*/  ELECT P0, URZ, PT ;  /* 0x00000000003f782f */ /* 0x000fe20003800000 */
[----:B------:R-:W-:Y:S01]  /*0030*/  BSSY B0, `(.L_x_0) ;  /* 0x000000f000007945 */ /* 0x000fe20003800000 */
[--C-:B-1----:R-:W-:Y:S02]  /*0040*/  SHF.R.U32.HI R0, RZ, 0x5, R18.reuse ;  /* 0x00000005ff007819 */ /* 0x102fe40000011612 */
[----:B------:R-:W-:-:S03]  /*0050*/  SHF.R.U32.HI R22, RZ, 0x7, R18 ;  /* 0x00000007ff167819 */ /* 0x000fc60000011612 */
[----:B------:R-:W1:Y:S04]  /*0060*/  SHFL.IDX PT, R5, R0, RZ, 0x1f ;  /* 0x00001fff00057589 */ /* 0x000e6800000e0000 */
[----:B------:R2:W3:Y:S01]  /*0070*/  SHFL.IDX PT, R8, R22, RZ, 0x1f ;  /* 0x00001fff16087589 */ /* 0x0004e200000e0000 */
[----:B-1----:R-:W-:-:S13]  /*0080*/  ISETP.NE.OR P0, PT, R5, RZ, !P0 ;  /* 0x000000ff0500720c */ /* 0x002fda0004705670 */
[----:B0-23--:R-:W-:Y:S05]  /*0090*/  @P0 BRA `(.L_x_1) ;  /* 0x0000000000200947 */ /* 0x00dfea0003800000 */
[----:B------:R-:W-:Y:S02]  /*00a0*/  ULDC.64 UR4, c[0x0][0x198] ;  /* 0x0000660000047ab9 */ /* 0x000fe40000000a00 */
[----:B------:R-:W-:Y:S02]  /*00b0*/  UIADD3 UR6, UP0, UR4, 0xf0, URZ ;  /* 0x000000f004067890 */ /* 0x000fe4000ff1e03f */
[----:B------:R-:W-:Y:S02]  /*00c0*/  UIADD3 UR4, UP1, UR4, 0x1f0, URZ ;  /* 0x000001f004047890 */ /* 0x000fe4000ff3e03f */
[----:B------:R-:W-:Y:S02]  /*00d0*/  UIADD3.X UR7, URZ, UR5, URZ, UP0, !UPT ;  /* 0x000000053f077290 */ /* 0x000fe400087fe43f */
[----:B------:R-:W-:-:S07]  /*00e0*/  UIADD3.X UR5, URZ, UR5, URZ, UP1, !UPT ;  /* 0x000000053f057290 */ /* 0x000fce0008ffe43f */
[----:B------:R0:W-:Y:S02]  /*00f0*/  UTMACCTL.PF [UR6] ;  /* 0x00000000060079b9 */ /* 0x0001e40008040000 */
[----:B------:R0:W-:Y:S02]  /*0100*/  UTMACCTL.PF [UR4] ;  /* 0x00000000040079b9 */ /* 0x0001e40008040000 */
[----:B0-----:R-:W-:Y:S01]  /*0110*/  NOP ;  /* 0x0000000000007918 */ /* 0x001fe20000000000 */
.L_x_1:
[----:B------:R-:W-:Y:S05]  /*0120*/  BSYNC B0 ;  /* 0x0000000000007941 */ /* 0x000fea0003800000 */
.L_x_0:
[----:B------:R-:W0:Y:S02]  /*0130*/  SHFL.IDX PT, R2, R0, RZ, 0x1f ;  /* 0x00001fff00027589 */ /* 0x000e2400000e0000 */
[----:B0-----:R-:W-:-:S13]  /*0140*/  ISETP.NE.AND P0, PT, R2, RZ, PT ;  /* 0x000000ff0200720c */ /* 0x001fda0003f05270 */
[----:B------:R-:W-:Y:S05]  /*0150*/  @P0 BRA `(.L_x_2) ;  /* 0x0000000000600947 */ /* 0x000fea0003800000 */
[----:B------:R-:W0:Y:S01]  /*0160*/  S2UR UR8, SR_CgaCtaId ;  /* 0x00000000000879c3 */ /* 0x000e220000008800 */
[----:B------:R-:W-:Y:S01]  /*0170*/  UMOV UR4, 0x400 ;  /* 0x0000040000047882 */ /* 0x000fe20000000000 */
[----:B------:R-:W-:Y:S01]  /*0180*/  UMOV UR5, 0x1 ;  /* 0x0000000100057882 */ /* 0x000fe20000000000 */
[----:B------:R-:W-:Y:S01]  /*0190*/  UMOV UR6, 0x100 ;  /* 0x0000010000067882 */ /* 0x000fe20000000000 */
[----:B------:R-:W-:Y:S01]  /*01a0*/  ELECT P0, URZ, PT ;  /* 0x00000000003f782f */ /* 0x000fe20003800000 */
[----:B------:R-:W-:-:S04]  /*01b0*/  UIADD3 UR6, -UR6, 0x100000, URZ ;  /* 0x0010000006067890 */ /* 0x000fc8000fffe13f */
[----:B------:R-:W-:Y:S02]  /*01c0*/  USHF.L.U32 UR7, UR6, 0xb, URZ ;  /* 0x0000000b06077899 */ /* 0x000fe4000800063f */
[----:B------:R-:W-:Y:S02]  /*01d0*/  USHF.L.U32 UR6, UR6, 0x1, URZ ;  /* 0x0000000106067899 */ /* 0x000fe4000800063f */
[----:B0-----:R-:W-:Y:S02]  /*01e0*/  ULEA UR8, UR8, UR4, 0x18 ;  /* 0x0000000408087291 */ /* 0x001fe4000f8ec03f */
[----:B------:R-:W-:-:S04]  /*01f0*/  UIADD3 UR4, -UR5, 0x100000, URZ ;  /* 0x0010000005047890 */ /* 0x000fc8000fffe13f */
[----:B------:R-:W-:Y:S02]  /*0200*/  USHF.L.U32 UR5, UR4, 0xb, URZ ;  /* 0x0000000b04057899 */ /* 0x000fe4000800063f */
[----:B------:R-:W-:Y:S01]  /*0210*/  USHF.L.U32 UR4, UR4, 0x1, URZ ;  /* 0x0000000104047899 */ /* 0x000fe2000800063f */
[----:B------:R-:W0:Y:S11]  /*0220*/  FENCE.VIEW.ASYNC.S ;  /* 0x00000000000073c6 */ /* 0x000e360000000000 */
[----:B0-----:R0:W1:Y:S01]  /*0230*/  SYNCS.EXCH.64 URZ, [UR8], UR4 ;  /* 0x00000004083f75b2 */ /* 0x0010620008000100 */
[----:B------:R0:W2:Y:S01]  /*0240*/  SYNCS.EXCH.64 URZ, [UR8+0x28], UR6 ;  /* 0x00002806083f75b2 */ /* 0x0000a20008000100 */
[----:B------:R0:W3:Y:S01]  /*0250*/  SYNCS.EXCH.64 URZ, [UR8+0x8], UR4 ;  /* 0x00000804083f75b2 */ /* 0x0000e20008000100 */
[----:B------:R0:W4:Y:S01]  /*0260*/  SYNCS.EXCH.64 URZ, [UR8+0x30], UR6 ;  /* 0x00003006083f75b2 */ /* 0x0001220008000100 */
[----:B------:R0:W0:Y:S01]  /*0270*/  SYNCS.EXCH.64 URZ, [UR8+0x10], UR4 ;  /* 0x00001004083f75b2 */ /* 0x0000220008000100 */
[----:B------:R0:W0:Y:S01]  /*0280*/  SYNCS.EXCH.64 URZ, [UR8+0x38], UR6 ;  /* 0x00003806083f75b2 */ /* 0x0000220008000100 */
[----:B------:R0:W0:Y:S01]  /*0290*/  SYNCS.EXCH.64 URZ, [UR8+0x18], UR4 ;  /* 0x00001804083f75b2 */ /* 0x0000220008000100 */
[----:B------:R0:W0:Y:S01]  /*02a0*/  SYNCS.EXCH.64 URZ, [UR8+0x40], UR6 ;  /* 0x00004006083f75b2 */ /* 0x0000220008000100 */
[----:B------:R0:W0:Y:S01]  /*02b0*/  SYNCS.EXCH.64 URZ, [UR8+0x20], UR4 ;  /* 0x00002004083f75b2 */ /* 0x0000220008000100 */
[----:B------:R0:W0:Y:S01]  /*02c0*/  SYNCS.EXCH.64 URZ, [UR8+0x48], UR6 ;  /* 0x00004806083f75b2 */ /* 0x0000220008000100 */
[----:B------:R-:W-:Y:S01]  /*02d0*/  NOP ;  /* 0x0000000000007918 */ /* 0x000fe20000000000 */
.L_x_2:
[----:B------:R-:W5:Y:S01]  /*02e0*/  SHFL.IDX PT, R0, R0, RZ, 0x1f ;  /* 0x00001fff00007589 */ /* 0x000f6200000e0000 */
[----:B------:R-:W1:Y:S01]  /*02f0*/  LDC R2, c[0x0][0x65c] ;  /* 0x00019700ff027b82 */ /* 0x000e620000000800 */
[----:B------:R-:W-:Y:S02]  /*0300*/  ELECT P0, URZ, PT ;  /* 0x00000000003f782f */ /* 0x000fe40003800000 */
[----:B------:R-:W-:Y:S01]  /*0310*/  LOP3.LUT R6, R6, 0xfffff7ff, RZ, 0xc0, !PT ;  /* 0xfffff7ff06067812 */ /* 0x000fe200078ec0ff */
[----:B------:R-:W2:Y:S01]  /*0320*/  S2R R3, SR_CTAID.Y ;  /* 0x0000000000037919 */ /* 0x000ea20000002600 */
[----:B0-----:R-:W-:Y:S01]  /*0330*/  UMOV UR4, 0x20 ;  /* 0x0000002000047882 */ /* 0x001fe20000000000 */
[----:B------:R-:W-:Y:S01]  /*0340*/  ISETP.NE.AND P2, PT, R8, RZ, PT ;  /* 0x000000ff0800720c */ /* 0x000fe20003f45270 */
[----:B------:R-:W-:Y:S01]  /*0350*/  NOP ;  /* 0x0000000000007918 */ /* 0x000fe20000000000 */
[----:B------:R-:W0:Y:S01]  /*0360*/  S2R R4, SR_CTAID.X ;  /* 0x0000000000047919 */ /* 0x000e220000002500 */
[----:B------:R-:W-:Y:S01]  /*0370*/  NOP ;  /* 0x0000000000007918 */ /* 0x000fe20000000000 */
[----:B-----5:R-:W-:-:S02]  /*0380*/  ISETP.NE.OR P0, PT, R0, RZ, !P0 ;  /* 0x000000ff0000720c */ /* 0x020fc40004705670 */
[----:B-1----:R-:W-:-:S11]  /*0390*/  ISETP.NE.AND P3, PT, R2, 0x1, PT ;  /* 0x000000010200780c */ /* 0x002fd60003f65270 */
[----:B------:R-:W-:Y:S01]  /*03a0*/  VOTEU.ALL UP0, P0 ;  /* 0x00000000003f7886 */ /* 0x000fe20000000000 */
[----:B------:R-:W-:Y:S01]  /*03b0*/  VOTEU.ALL UP1, P0 ;  /* 0x00000000003f7886 */ /* 0x000fe20000020000 */
[----:B------:R-:W-:Y:S01]  /*03c0*/  @P3 LOP3.LUT R6, R6, 0x800, RZ, 0xfc, !PT ;  /* 0x0000080006063812 */ /* 0x000fe200078efcff */
[----:B------:R-:W0:Y:S01]  /*03d0*/  @P3 LDC R17, c[0x0][0x10] ;  /* 0x00000400ff113b82 */ /* 0x000e220000000800 */
[----:B------:R-:W-:Y:S01]  /*03e0*/  SHF.R.S32.HI R6, RZ, 0x1f, R5 ;  /* 0x0000001fff067819 */ /* 0x000fe20000011405 */
[----:B------:R-:W-:Y:S01]  /*03f0*/  @!UP0 UMOV UR6, 0x400 ;  /* 0x0000040000068882 */ /* 0x000fe20000000000 */
[----:B------:R-:W-:-:S04]  /*0400*/  @!UP0 UIADD3 UR4, -UR4, 0x100000, URZ ;  /* 0x0010000004048890 */ /* 0x000fc8000fffe13f */
[----:B------:R-:W-:Y:S02]  /*0410*/  @!UP0 USHF.L.U32 UR5, UR4, 0xb, URZ ;  /* 0x0000000b04058899 */ /* 0x000fe4000800063f */
[----:B------:R-:W-:Y:S01]  /*0420*/  @!UP0 USHF.L.U32 UR4, UR4, 0x1, URZ ;  /* 0x0000000104048899 */ /* 0x000fe2000800063f */
[----:B------:R-:W-:Y:S01]  /*0430*/  @P3 IMAD.MOV.U32 R7, RZ, RZ, RZ ;  /* 0x000000ffff073224 */ /* 0x000fe200078e00ff */
[----:B------:R-:W-:Y:S01]  /*0440*/  LEA.HI R6, R6, R5, RZ, 0x2 ;  /* 0x0000000506067211 */ /* 0x000fe200078f10ff */
[----:B------:R-:W-:Y:S01]  /*0450*/  @P3 IMAD.MOV.U32 R11, RZ, RZ, RZ ;  /* 0x000000ffff0b3224 */ /* 0x000fe200078e00ff */
[----:B------:R-:W1:Y:S02]  /*0460*/  @!UP0 S2UR UR7, SR_CgaCtaId ;  /* 0x00000000000789c3 */ /* 0x000e640000008800 */
[----:B------:R-:W-:Y:S01]  /*0470*/  LOP3.LUT R0, R6, 0xfffffffc, RZ, 0xc0, !PT ;  /* 0xfffffffc06007812 */ /* 0x000fe200078ec0ff */
[----:B--2---:R-:W-:-:S04]  /*0480*/  @P3 IMAD.MOV.U32 R6, RZ, RZ, R3 ;  /* 0x000000ffff063224 */ /* 0x004fc800078e0003 */
[----:B------:R-:W-:Y:S01]  /*0490*/  IMAD.IADD R0, R5, 0x1, -R0 ;  /* 0x0000000105007824 */ /* 0x000fe200078e0a00 */
[----:B------:R-:W2:Y:S01]  /*04a0*/  @!P3 LDC R9, c[0x0][0xc] ;  /* 0x00000300ff09bb82 */ /* 0x000ea20000000800 */
[----:B------:R-:W-:Y:S02]  /*04b0*/  IMAD.MOV.U32 R5, RZ, RZ, RZ ;  /* 0x000000ffff057224 */ /* 0x000fe400078e00ff */
[----:B0-----:R-:W-:-:S04]  /*04c0*/  @P3 IMAD.WIDE.U32 R16, R4, R17, R6 ;  /* 0x0000001104103225 */ /* 0x001fc800078e0006 */
[----:B------:R-:W-:Y:S01]  /*04d0*/  @P3 IMAD.IADD R17, R17, 0x1, R11 ;  /* 0x0000000111113824 */ /* 0x000fe200078e020b */
[----:B-1----:R-:W-:Y:S01]  /*04e0*/  @!UP0 ULEA UR6, UR7, UR6, 0x18 ;  /* 0x0000000607068291 */ /* 0x002fe2000f8ec03f */
[----:B------:R-:W-:Y:S01]  /*04f0*/  VOTEU.ALL UP0, P0 ;  /* 0x00000000003f7886 */ /* 0x000fe20000000000 */
[----:B------:R-:W-:-:S04]  /*0500*/  ISETP.NE.AND P0, PT, R0, 0x3, PT ;  /* 0x000000030000780c */ /* 0x000fc80003f05270 */
[----:B------:R-:W-:Y:S01]  /*0510*/  ISETP.EQ.OR P0, PT, R0, RZ, !P0 ;  /* 0x000000ff0000720c */ /* 0x000fe20004702670 */
[----:B--2---:R-:W-:-:S03]  /*0520*/  @!P3 IMAD.WIDE.U32 R6, R9, R3, R4 ;  /* 0x000000030906b225 */ /* 0x004fc600078e0004 */
[C---:B------:R-:W-:Y:S01]  /*0530*/  ISETP.EQ.AND P0, PT, R8.reuse, RZ, P0 ;  /* 0x000000ff0800720c */ /* 0x040fe20000702270 */
[----:B------:R-:W-:Y:S01]  /*0540*/  VIADD R8, R8, 0xffffffff ;  /* 0xffffffff08087836 */ /* 0x000fe20000000000 */
[----:B------:R-:W0:Y:S02]  /*0550*/  FENCE.VIEW.ASYNC.S ;  /* 0x00000000000073c6 */ /* 0x000e240000000000 */
[----:B0-----:R0:W3:Y:S01]  /*0560*/  @!UP0 SYNCS.EXCH.64 URZ, [UR6+0x60], UR4 ;  /* 0x00006004063f85b2 */ /* 0x0010e20008000100 */
[----:B------:R-:W-:Y:S01]  /*0570*/  @!P3 IMAD.MOV.U32 R16, RZ, RZ, R6 ;  /* 0x000000ffff10b224 */ /* 0x000fe200078e0006 */
[----:B------:R-:W-:Y:S01]  /*0580*/  SEL R19, RZ, 0x1, !P0 ;  /* 0x00000001ff137807 */ /* 0x000fe20004000000 */
[----:B------:R-:W-:Y:S01]  /*0590*/  @!P3 IMAD.MOV.U32 R17, RZ, RZ, R7 ;  /* 0x000000ffff11b224 */ /* 0x000fe200078e0007 */
[----:B------:R-:W-:-:S04]  /*05a0*/  ISETP.GE.U32.AND P1, PT, R8, 0x2, PT ;  /* 0x000000020800780c */ /* 0x000fc80003f26070 */
[----:B------:R-:W-:Y:S01]  /*05b0*/  SEL R19, R19, 0x2, P1 ;  /* 0x0000000213137807 */ /* 0x000fe20000800000 */
[----:B------:R0:W3:Y:S01]  /*05c0*/  @!UP1 SYNCS.EXCH.64 URZ, [UR6+0x68], UR4 ;  /* 0x00006804063f95b2 */ /* 0x0000e20008000100 */
[----:B------:R-:W-:Y:S01]  /*05d0*/  NOP ;  /* 0x0000000000007918 */ /* 0x000fe20000000000 */
[----:B---34-:R-:W-:Y:S06]  /*05e0*/  BAR.SYNC.DEFER_BLOCKING 0x0 ;  /* 0x0000000000007b1d */ /* 0x018fec0000010000 */
[----:B------:R-:W-:Y:S05]  /*05f0*/  @!P2 BRA `(.L_x_3) ;  /* 0x0000006c00b0a947 */ /* 0x000fea0003800000 */
[----:B------:R-:W-:-:S13]  /*0600*/  ISETP.GT.U32.AND P0, PT, R8, 0x1, PT ;  /* 0x000000010800780c */ /* 0x000fda0003f04070 */
[----:B0-----:R-:W-:Y:S05]  /*0610*/  @P0 EXIT ;  /* 0x000000000000094d */ /* 0x001fea0003800000 */
[----:B------:R-:W-:Y:S01]  /*0620*/  ULDC.64 UR4, c[0x0][0x650] ;  /* 0x0001940000047ab9 */ /* 0x000fe20000000a00 */
[----:B------:R-:W-:Y:S01]  /*0630*/  PRMT R0, RZ, 0x7610, R0 ;  /* 0x00007610ff007816 */ /* 0x000fe20000000000 */
[----:B------:R-:W-:Y:S01]  /*0640*/  IMAD.MOV.U32 R94, RZ, RZ, -0x1 ;  /* 0xffffffffff5e7424 */ /* 0x000fe200078e00ff */
[----:B------:R-:W-:Y:S01]  /*0650*/  ISETP.GE.U32.AND P0, PT, R16, UR4, PT ;  /* 0x0000000410007c0c */ /* 0x000fe2000bf06070 */
[----:B------:R-:W-:Y:S02]  /*0660*/  IMAD.MOV.U32 R90, RZ, RZ, -0x1 ;  /* 0xffffffffff5a7424 */ /* 0x000fe400078e00ff */
[----:B------:R-:W-:Y:S01]  /*0670*/  IMAD.MOV.U32 R23, RZ, RZ, -0x1 ;  /* 0xffffffffff177424 */ /* 0x000fe200078e00ff */
[----:B------:R-:W-:-:S13]  /*0680*/  ISETP.GE.U32.AND.EX P0, PT, R17, UR5, PT, P0 ;  /* 0x0000000511007c0c */ /* 0x000fda000bf06100 */
[----:B------:R-:W-:Y:S05]  /*0690*/  @P0 BRA `(.L_x_4) ;  /* 0x0000000400540947 */ /* 0x000fea0003800000 */
[----:B------:R-:W0:Y:S01]  /*06a0*/  LDC.64 R14, c[0x0][0x628] ;  /* 0x00018a00ff0e7b82 */ /* 0x000e220000000a00 */
[----:B------:R-:W-:Y:S02]  /*06b0*/  IMAD.MOV.U32 R6, RZ, RZ, R16 ;  /* 0x000000ffff067224 */ /* 0x000fe400078e0010 */
[----:B------:R-:W-:-:S05]  /*06c0*/  IMAD.MOV.U32 R7, RZ, RZ, R17 ;  /* 0x000000ffff077224 */ /* 0x000fca00078e0011 */
[----:B------:R-:W1:Y:S08]  /*06d0*/  LDC R0, c[0x0][0x630] ;  /* 0x00018c00ff007b82 */ /* 0x000e700000000800 */
[----:B------:R-:W2:Y:S01]  /*06e0*/  LDC.64 R20, c[0x0][0x620] ;  /* 0x00018800ff147b82 */ /* 0x000ea20000000a00 */
[----:B0-----:R-:W-:-:S04]  /*06f0*/  ISETP.NE.U32.AND P0, PT, R14, RZ, PT ;  /* 0x000000ff0e00720c */ /* 0x001fc80003f05070 */
[----:B------:R-:W-:-:S13]  /*0700*/  ISETP.NE.AND.EX P0, PT, R15, RZ, PT, P0 ;  /* 0x000000ff0f00720c */ /* 0x000fda0003f05300 */
[----:B-12---:R-:W-:Y:S05]  /*0710*/  @!P0 BRA `(.L_x_5) ;  /* 0x0000000000288947 */ /* 0x006fea0003800000 */
[----:B------:R-:W0:Y:S02]  /*0720*/  LDC R11, c[0x0][0x634] ;  /* 0x00018d00ff0b7b82 */ /* 0x000e240000000800 */
[----:B0-----:R-:W-:-:S05]  /*0730*/  IADD3 R11, P0, R16, R11, RZ ;  /* 0x0000000b100b7210 */ /* 0x001fca0007f1e0ff */
[----:B------:R-:W-:-:S04]  /*0740*/  IMAD.X R13, RZ, RZ, R17, P0 ;  /* 0x000000ffff0d7224 */ /* 0x000fc800000e0611 */
[----:B------:R-:W-:-:S04]  /*0750*/  IMAD.WIDE.U32 R6, R13, R14, RZ ;  /* 0x0000000e0d067225 */ /* 0x000fc800078e00ff */
[----:B------:R-:W-:-:S04]  /*0760*/  IMAD.WIDE.U32 R8, P0, R11, R15, R6 ;  /* 0x0000000f0b087225 */ /* 0x000fc80007800006 */
[----:B------:R-:W-:-:S04]  /*0770*/  IMAD.WIDE.U32 R6, R11, R14, RZ ;  /* 0x0000000e0b067225 */ /* 0x000fc800078e00ff */
[----:B------:R-:W-:Y:S01]  /*0780*/  IMAD.X R11, RZ, RZ, RZ, P0 ;  /* 0x000000ffff0b7224 */ /* 0x000fe200000e06ff */
[----:B------:R-:W-:Y:S01]  /*0790*/  IADD3 RZ, P0, R7, R8, RZ ;  /* 0x0000000807ff7210 */ /* 0x000fe20007f1e0ff */
[----:B------:R-:W-:-:S04]  /*07a0*/  IMAD.MOV.U32 R10, RZ, RZ, R9 ;  /* 0x000000ffff0a7224 */ /* 0x000fc800078e0009 */
[----:B------:R-:W-:-:S08]  /*07b0*/  IMAD.WIDE.U32.X R6, R13, R15, R10, P0 ;  /* 0x0000000f0d067225 */ /* 0x000fd000000e040a */
.L_x_5:
[-CC-:B------:R-:W-:Y:S01]  /*07c0*/  SHF.R.U64 R23, R6, R0.reuse, R7.reuse ;  /* 0x0000000006177219 */ /* 0x180fe20000001207 */
[----:B------:R-:W0:Y:S01]  /*07d0*/  LDC R10, c[0x0][0x618] ;  /* 0x00018600ff0a7b82 */ /* 0x000e220000000800 */
[----:B------:R-:W-:Y:S01]  /*07e0*/  SHF.R.U32.HI R5, RZ, R0, R7 ;  /* 0x00000000ff057219 */ /* 0x000fe20000011607 */
[----:B------:R-:W-:Y:S01]  /*07f0*/  ULDC UR4, c[0x0][0x150] ;  /* 0x0000540000047ab9 */ /* 0x000fe20000000800 */
[----:B------:R-:W-:Y:S02]  /*0800*/  IADD3 R9, P0, RZ, -R23, RZ ;  /* 0x80000017ff097210 */ /* 0x000fe40007f1e0ff */
[----:B------:R-:W-:-:S03]  /*0810*/  I2FP.F32.U32 R0, R4 ;  /* 0x0000000400007245 */ /* 0x000fc60000201000 */
[----:B------:R-:W1:Y:S01]  /*0820*/  LDC.64 R28, c[0x0][0x640] ;  /* 0x00019000ff1c7b82 */ /* 0x000e620000000a00 */
[----:B------:R-:W-:Y:S02]  /*0830*/  IMAD.X R11, RZ, RZ, ~R5, P0 ;  /* 0x000000ffff0b7224 */ /* 0x000fe400000e0e05 */
[----:B------:R-:W-:Y:S01]  /*0840*/  FMUL R0, R0, UR4 ;  /* 0x0000000400007c20 */ /* 0x000fe20008400000 */
[----:B------:R-:W-:Y:S01]  /*0850*/  IMAD.WIDE.U32 R6, R9, R20, R16 ;  /* 0x0000001409067225 */ /* 0x000fe200078e0010 */
[----:B------:R-:W-:-:S03]  /*0860*/  ULDC UR4, c[0x0][0x154] ;  /* 0x0000550000047ab9 */ /* 0x000fc60000000800 */
[----:B------:R-:W-:Y:S01]  /*0870*/  IMAD R8, R11, R20, RZ ;  /* 0x000000140b087224 */ /* 0x000fe200078e02ff */
[----:B------:R-:W2:Y:S01]  /*0880*/  LDC R5, c[0x0][0x144] ;  /* 0x00005100ff057b82 */ /* 0x000ea20000000800 */
[----:B------:R-:W3:Y:S02]  /*0890*/  F2I.U32.TRUNC.NTZ R0, R0 ;  /* 0x0000000000007305 */ /* 0x000ee4000020f000 */
[----:B------:R-:W-:-:S04]  /*08a0*/  IMAD R9, R9, R21, R8 ;  /* 0x0000001509097224 */ /* 0x000fc800078e0208 */
[----:B------:R-:W-:Y:S01]  /*08b0*/  IMAD.IADD R7, R7, 0x1, R9 ;  /* 0x0000000107077824 */ /* 0x000fe200078e0209 */
[----:B------:R-:W4:Y:S01]  /*08c0*/  LDC R12, c[0x0][0x608] ;  /* 0x00018200ff0c7b82 */ /* 0x000f220000000800 */
[----:B------:R-:W-:-:S03]  /*08d0*/  IMAD.MOV.U32 R9, RZ, RZ, -0x1 ;  /* 0xffffffffff097424 */ /* 0x000fc600078e00ff */
[-CC-:B0-----:R-:W-:Y:S02]  /*08e0*/  SHF.R.U64 R20, R6, R10.reuse, R7.reuse ;  /* 0x0000000a06147219 */ /* 0x181fe40000001207 */
[----:B------:R-:W-:Y:S02]  /*08f0*/  I2FP.F32.U32 R6, R3 ;  /* 0x0000000300067245 */ /* 0x000fe40000201000 */
[----:B------:R-:W0:Y:S01]  /*0900*/  LDC R26, c[0x0][0x658] ;  /* 0x00019600ff1a7b82 */ /* 0x000e220000000800 */
[----:B-1----:R-:W-:Y:S01]  /*0910*/  ISETP.NE.U32.AND P0, PT, R28, RZ, PT ;  /* 0x000000ff1c00720c */ /* 0x002fe20003f05070 */
[----:B---3--:R-:W-:Y:S01]  /*0920*/  IMAD.MOV R8, RZ, RZ, -R0 ;  /* 0x000000ffff087224 */ /* 0x008fe200078e0a00 */
[----:B------:R-:W-:Y:S01]  /*0930*/  SHF.R.U32.HI R7, RZ, R10, R7 ;  /* 0x0000000aff077219 */ /* 0x000fe20000011607 */
[----:B------:R-:W-:Y:S01]  /*0940*/  FMUL R6, R6, UR4 ;  /* 0x0000000406067c20 */ /* 0x000fe20008400000 */
[----:B------:R-:W-:-:S03]  /*0950*/  ISETP.NE.AND.EX P0, PT, R29, RZ, PT, P0 ;  /* 0x000000ff1d00720c */ /* 0x000fc60003f05300 */
[----:B------:R-:W1:Y:S01]  /*0960*/  LDC R14, c[0x0][0x148] ;  /* 0x00005200ff0e7b82 */ /* 0x000e620000000800 */
[----:B--2---:R-:W-:-:S07]  /*0970*/  IMAD R0, R5, R8, R4 ;  /* 0x0000000805007224 */ /* 0x004fce00078e0204 */
[----:B------:R-:W2:Y:S01]  /*0980*/  LDC R24, c[0x0][0x600] ;  /* 0x00018000ff187b82 */ /* 0x000ea20000000800 */
[-CC-:B----4-:R-:W-:Y:S02]  /*0990*/  SHF.R.U64 R30, R20, R12.reuse, R7.reuse ;  /* 0x0000000c141e7219 */ /* 0x190fe40000001207 */
[----:B------:R-:W-:Y:S01]  /*09a0*/  SHF.R.U32.HI R5, RZ, R12, R7 ;  /* 0x0000000cff057219 */ /* 0x000fe20000011607 */
[----:B------:R-:W-:Y:S01]  /*09b0*/  IMAD.MOV.U32 R7, RZ, RZ, 0x1 ;  /* 0x00000001ff077424 */ /* 0x000fe200078e00ff */
[----:B------:R3:W4:Y:S03]  /*09c0*/  F2I.U32.TRUNC.NTZ R12, R6 ;  /* 0x00000006000c7305 */ /* 0x000726000020f000 */
[----:B------:R-:W1:Y:S01]  /*09d0*/  LDC R15, c[0x0][0x648] ;  /* 0x00019200ff0f7b82 */ /* 0x000e620000000800 */
[-C--:B0-----:R-:W-:Y:S02]  /*09e0*/  SHF.L.U32 R4, R9, R26.reuse, RZ ;  /* 0x0000001a09047219 */ /* 0x081fe400000006ff */
[----:B------:R-:W-:-:S02]  /*09f0*/  SHF.R.U64 R32, R30, R26, R5 ;  /* 0x0000001a1e207219 */ /* 0x000fc40000001205 */
[----:B------:R-:W-:Y:S02]  /*0a00*/  LOP3.LUT R11, RZ, R4, RZ, 0x33, !PT ;  /* 0x00000004ff0b7212 */ /* 0x000fe400078e33ff */
[-C--:B------:R-:W-:Y:S01]  /*0a10*/  SHF.R.U32.HI R5, RZ, R26.reuse, R5 ;  /* 0x0000001aff057219 */ /* 0x080fe20000011605 */
[----:B------:R-:W0:Y:S01]  /*0a20*/  LDC R21, c[0x0][0x638] ;  /* 0x00018e00ff157b82 */ /* 0x000e220000000800 */
[----:B------:R-:W-:Y:S01]  /*0a30*/  SHF.L.U32 R10, R7, R26, RZ ;  /* 0x0000001a070a7219 */ /* 0x000fe200000006ff */
[----:B------:R-:W-:-:S06]  /*0a40*/  IMAD.MOV.U32 R4, RZ, RZ, R32 ;  /* 0x000000ffff047224 */ /* 0x000fcc00078e0020 */
[----:B------:R-:W0:Y:S01]  /*0a50*/  LDC R94, c[0x0][0x610] ;  /* 0x00018400ff5e7b82 */ /* 0x000e220000000800 */
[----:B---34-:R-:W-:Y:S05]  /*0a60*/  @!P0 BRA `(.L_x_6) ;  /* 0x0000000000288947 */ /* 0x018fea0003800000 */
[----:B------:R-:W3:Y:S02]  /*0a70*/  LDC R9, c[0x0][0x64c] ;  /* 0x00019300ff097b82 */ /* 0x000ee40000000800 */
[----:B---3--:R-:W-:-:S05]  /*0a80*/  IADD3 R9, P0, R32, R9, RZ ;  /* 0x0000000920097210 */ /* 0x008fca0007f1e0ff */
        /* <DEDUP_REMOVED lines=8> */
.L_x_6:
[----:B-1----:R-:W-:Y:S01]  /*0b10*/  SHF.R.U64 R4, R4, R15, R5 ;  /* 0x0000000f04047219 */ /* 0x002fe20000001205 */
[----:B--2---:R-:W-:Y:S01]  /*0b20*/  VIADD R5, R24, 0xffffffff ;  /* 0xffffffff18057836 */ /* 0x004fe20000000000 */
[----:B------:R-:W-:Y:S01]  /*0b30*/  LOP3.LUT R11, R30, R11, RZ, 0xc0, !PT ;  /* 0x0000000b1e0b7212 */ /* 0x000fe200078ec0ff */
[----:B------:R-:W-:Y:S02]  /*0b40*/  IMAD.MOV R12, RZ, RZ, -R12 ;  /* 0x000000ffff0c7224 */ /* 0x000fe400078e0a0c */
[----:B------:R-:W-:Y:S01]  /*0b50*/  IMAD.MOV R6, RZ, RZ, -R4 ;  /* 0x000000ffff067224 */ /* 0x000fe200078e0a04 */
[----:B------:R-:W-:Y:S01]  /*0b60*/  LOP3.LUT R5, R20, R5, RZ, 0xc0, !PT ;  /* 0x0000000514057212 */ /* 0x000fe200078ec0ff */
[----:B------:R-:W-:Y:S02]  /*0b70*/  @P3 IMAD R0, R14, R12, R3 ;  /* 0x0000000c0e003224 */ /* 0x000fe400078e0203 */
[----:B------:R-:W-:Y:S02]  /*0b80*/  IMAD R11, R10, R4, R11 ;  /* 0x000000040a0b7224 */ /* 0x000fe400078e020b */
[----:B0-----:R-:W-:-:S02]  /*0b90*/  IMAD R3, R6, R21, R32 ;  /* 0x0000001506037224 */ /* 0x001fc400078e0220 */
[----:B------:R-:W-:Y:S02]  /*0ba0*/  IMAD R94, R11, R94, R0 ;  /* 0x0000005e0b5e7224 */ /* 0x000fe400078e0200 */
[----:B------:R-:W-:Y:S02]  /*0bb0*/  IMAD R3, R3, R24, R5 ;  /* 0x0000001803037224 */ /* 0x000fe400078e0205 */
[----:B------:R-:W-:-:S03]  /*0bc0*/  IMAD.MOV.U32 R0, RZ, RZ, 0x1 ;  /* 0x00000001ff007424 */ /* 0x000fc600078e00ff */
[----:B------:R-:W-:Y:S02]  /*0bd0*/  SEL R90, R3, R94, !P3 ;  /* 0x0000005e035a7207 */ /* 0x000fe40005800000 */
[----:B------:R-:W-:-:S07]  /*0be0*/  SEL R94, R94, R3, !P3 ;  /* 0x000000035e5e7207 */ /* 0x000fce0005800000 */
.L_x_4:
[----:B------:R-:W-:-:S08]  /*0bf0*/  NOP ;  /* 0x0000000000007918 */ /* 0x000fd00000000000 */
[----:B------:R-:W0:Y:S02]  /*0c00*/  USETMAXREG.TRY_ALLOC.CTAPOOL UP0, 0xe8 ;  /* 0x000000e8000079c8 */ /* 0x000e240008000600 */
[----:B0-----:R-:W-:-:S13]  /*0c10*/  PLOP3.LUT P0, PT, PT, PT, UP0, 0x80, 0x0 ;  /* 0x000000000000781c */ /* 0x001fda0003f0f008 */
[----:B------:R-:W-:Y:S05]  /*0c20*/  @!P0 BRA `(.L_x_4) ;  /* 0xfffffffc00f08947 */ /* 0x000fea000383ffff */
[----:B------:R-:W-:Y:S01]  /*0c30*/  ULDC.64 UR4, c[0x0][0x598] ;  /* 0x0001660000047ab9 */ /* 0x000fe20000000a00 */
[----:B------:R-:W-:Y:S01]  /*0c40*/  ULDC.64 UR36, c[0x0][0x208] ;  /* 0x0000820000247ab9 */ /* 0x000fe20000000a00 */
[----:B------:R-:W-:-:S04]  /*0c50*/  ISETP.NE.U32.AND P0, PT, RZ, UR4, PT ;  /* 0x00000004ff007c0c */ /* 0x000fc8000bf05070 */
[----:B------:R-:W-:-:S13]  /*0c60*/  ISETP.NE.AND.EX P0, PT, RZ, UR5, PT, P0 ;  /* 0x00000005ff007c0c */ /* 0x000fda000bf05300 */
[----:B------:R-:W-:Y:S05]  /*0c70*/  @!P0 BRA `(.L_x_7) ;  /* 0x00000000001c8947 */ /* 0x000fea0003800000 */
[----:B------:R-:W0:Y:S02]  /*0c80*/  LDC.64 R4, c[0x0][0x598] ;  /* 0x00016600ff047b82 */ /* 0x000e240000000a00 */
[----:B0-----:R-:W2:Y:S02]  /*0c90*/  LDG.E.64 R4, desc[UR36][R4.64] ;  /* 0x0000002404047981 */ /* 0x001ea4000c1e1b00 */
[----:B--2---:R-:W-:-:S04]  /*0ca0*/  ISETP.NE.U32.AND P0, PT, R4, RZ, PT ;  /* 0x000000ff0400720c */ /* 0x004fc80003f05070 */
[----:B------:R-:W-:-:S13]  /*0cb0*/  ISETP.NE.AND.EX P0, PT, R5, RZ, PT, P0 ;  /* 0x000000ff0500720c */ /* 0x000fda0003f05300 */
[----:B------:R-:W-:Y:S05]  /*0cc0*/  @!P0 BRA `(.L_x_7) ;  /* 0x0000000000088947 */ /* 0x000fea0003800000 */
[----:B------:R0:W5:Y:S01]  /*0cd0*/  LD.E R88, desc[UR36][R4.64] ;  /* 0x0000002404587980 */ /* 0x000162000c101900 */
[----:B------:R-:W-:Y:S05]  /*0ce0*/  BRA `(.L_x_8) ;  /* 0x0000000000247947 */ /* 0x000fea0003800000 */
.L_x_7:
[----:B------:R-:W-:Y:S02]  /*0cf0*/  ULDC.64 UR4, c[0x0][0x588] ;  /* 0x0001620000047ab9 */ /* 0x000fe40000000a00 */
[----:B------:R-:W-:-:S04]  /*0d00*/  ISETP.NE.U32.AND P0, PT, RZ, UR4, PT ;  /* 0x00000004ff007c0c */ /* 0x000fc8000bf05070 */
[----:B------:R-:W-:-:S13]  /*0d10*/  ISETP.NE.AND.EX P0, PT, RZ, UR5, PT, P0 ;  /* 0x00000005ff007c0c */ /* 0x000fda000bf05300 */
[----:B------:R-:W-:Y:S05]  /*0d20*/  @!P0 BRA `(.L_x_9) ;  /* 0x00000000000c8947 */ /* 0x000fea0003800000 */
[----:B------:R-:W0:Y:S02]  /*0d30*/  LDC.64 R88, c[0x0][0x588] ;  /* 0x00016200ff587b82 */ /* 0x000e240000000a00 */
[----:B0-----:R1:W5:Y:S01]  /*0d40*/  LDG.E R88, desc[UR36][R88.64] ;  /* 0x0000002458587981 */ /* 0x001362000c1e1900 */
[----:B------:R-:W-:Y:S05]  /*0d50*/  BRA `(.L_x_8) ;  /* 0x0000000000087947 */ /* 0x000fea0003800000 */
.L_x_9:
[----:B------:R-:W-:Y:S02]  /*0d60*/  ULDC UR4, c[0x0][0x580] ;  /* 0x0001600000047ab9 */ /* 0x000fe40000000800 */
[----:B------:R-:W-:-:S07]  /*0d70*/  IMAD.U32 R88, RZ, RZ, UR4 ;  /* 0x00000004ff587e24 */ /* 0x000fce000f8e00ff */
.L_x_8:
[----:B------:R-:W-:Y:S02]  /*0d80*/  ULDC.64 UR4, c[0x0][0x5a0] ;  /* 0x0001680000047ab9 */ /* 0x000fe40000000a00 */
[----:B------:R-:W-:-:S04]  /*0d90*/  ISETP.NE.U32.AND P0, PT, RZ, UR4, PT ;  /* 0x00000004ff007c0c */ /* 0x000fc8000bf05070 */
[----:B------:R-:W-:-:S13]  /*0da0*/  ISETP.NE.AND.EX P0, PT, RZ, UR5, PT, P0 ;  /* 0x00000005ff007c0c */ /* 0x000fda000bf05300 */
[----:B------:R-:W-:Y:S05]  /*0db0*/  @!P0 BRA `(.L_x_10) ;  /* 0x00000000001c8947 */ /* 0x000fea0003800000 */
[----:B0-----:R-:W0:Y:S02]  /*0dc0*/  LDC.64 R4, c[0x0][0x5a0] ;  /* 0x00016800ff047b82 */ /* 0x001e240000000a00 */
[----:B0-----:R-:W2:Y:S02]  /*0dd0*/  LDG.E.64 R4, desc[UR36][R4.64] ;  /* 0x0000002404047981 */ /* 0x001ea4000c1e1b00 */
[----:B--2---:R-:W-:-:S04]  /*0de0*/  ISETP.NE.U32.AND P0, PT, R4, RZ, PT ;  /* 0x000000ff0400720c */ /* 0x004fc80003f05070 */
[----:B------:R-:W-:-:S13]  /*0df0*/  ISETP.NE.AND.EX P0, PT, R5, RZ, PT, P0 ;  /* 0x000000ff0500720c */ /* 0x000fda0003f05300 */
[----:B------:R-:W-:Y:S05]  /*0e00*/  @!P0 BRA `(.L_x_10) ;  /* 0x0000000000088947 */ /* 0x000fea0003800000 */
[----:B-1----:R0:W5:Y:S01]  /*0e10*/  LD.E R89, desc[UR36][R4.64] ;  /* 0x0000002404597980 */ /* 0x002162000c101900 */
[----:B------:R-:W-:Y:S05]  /*0e20*/  BRA `(.L_x_11) ;  /* 0x0000000000247947 */ /* 0x000fea0003800000 */
.L_x_10:
[----:B------:R-:W-:Y:S02]  /*0e30*/  ULDC.64 UR4, c[0x0][0x590] ;  /* 0x0001640000047ab9 */ /* 0x000fe40000000a00 */
[----:B------:R-:W-:-:S04]  /*0e40*/  ISETP.NE.U32.AND P0, PT, RZ, UR4, PT ;  /* 0x00000004ff007c0c */ /* 0x000fc8000bf05070 */
[----:B------:R-:W-:-:S13]  /*0e50*/  ISETP.NE.AND.EX P0, PT, RZ, UR5, PT, P0 ;  /* 0x00000005ff007c0c */ /* 0x000fda000bf05300 */
[----:B------:R-:W-:Y:S05]  /*0e60*/  @!P0 BRA `(.L_x_12) ;  /* 0x00000000000c8947 */ /* 0x000fea0003800000 */
[----:B0-----:R-:W1:Y:S02]  /*0e70*/  LDC.64 R4, c[0x0][0x590] ;  /* 0x00016400ff047b82 */ /* 0x001e640000000a00 */
[----:B-1----:R1:W5:Y:S01]  /*0e80*/  LDG.E R89, desc[UR36][R4.64] ;  /* 0x0000002404597981 */ /* 0x002362000c1e1900 */
[----:B------:R-:W-:Y:S05]  /*0e90*/  BRA `(.L_x_11) ;  /* 0x0000000000087947 */ /* 0x000fea0003800000 */
.L_x_12:
[----:B------:R-:W-:Y:S02]  /*0ea0*/  ULDC UR4, c[0x0][0x584] ;  /* 0x0001610000047ab9 */ /* 0x000fe40000000800 */
[----:B-1----:R-:W-:-:S07]  /*0eb0*/  IMAD.U32 R89, RZ, RZ, UR4 ;  /* 0x00000004ff597e24 */ /* 0x002fce000f8e00ff */
.L_x_11:
[----:B------:R-:W-:-:S13]  /*0ec0*/  LOP3.LUT P0, RZ, R0, 0xff, RZ, 0xc0, !PT ;  /* 0x000000ff00ff7812 */ /* 0x000fda000780c0ff */
[----:B------:R-:W-:Y:S05]  /*0ed0*/  @!P0 EXIT ;  /* 0x000000000000894d */ /* 0x000fea0003800000 */
[----:B------:R-:W-:Y:S01]  /*0ee0*/  ULDC UR4, c[0x0][0x28c] ;  /* 0x0000a30000047ab9 */ /* 0x000fe20000000800 */
[----:B------:R-:W-:Y:S01]  /*0ef0*/  LOP3.LUT R102, R19, 0x1, RZ, 0xfc, !PT ;  /* 0x0000000113667812 */ /* 0x000fe200078efcff */
[----:B------:R-:W-:Y:S01]  /*0f00*/  UIADD3 UR4, UR4, 0x3f, URZ ;  /* 0x0000003f04047890 */ /* 0x000fe2000fffe03f */
[----:B------:R-:W-:Y:S01]  /*0f10*/  UMOV UR38, URZ ;  /* 0x0000003f00267c82 */ /* 0x000fe20008000000 */
[----:B------:R-:W-:Y:S02]  /*0f20*/  UMOV UR39, URZ ;  /* 0x0000003f00277c82 */ /* 0x000fe40008000000 */
[----:B------:R-:W-:-:S04]  /*0f30*/  USHF.R.S32.HI UR5, URZ, 0x1f, UR4 ;  /* 0x0000001f3f057899 */ /* 0x000fc80008011404 */
[----:B------:R-:W-:-:S04]  /*0f40*/  ULEA.HI UR5, UR5, UR4, URZ, 0x6 ;  /* 0x0000000405057291 */ /* 0x000fc8000f8f303f */
[----:B------:R-:W-:-:S12]  /*0f50*/  USHF.R.S32.HI UR40, URZ, 0x6, UR5 ;  /* 0x000000063f287899 */ /* 0x000fd80008011405 */
.L_x_156:
[----:B------:R-:W-:Y:S01]  /*0f60*/  LOP3.LUT R0, R18, 0x80, RZ, 0xc0, !PT ;  /* 0x0000008012007812 */ /* 0x000fe200078ec0ff */
[----:B------:R-:W2:Y:S01]  /*0f70*/  S2UR UR7, SR_CgaCtaId ;  /* 0x00000000000779c3 */ /* 0x000ea20000008800 */
[----:B------:R-:W-:Y:S02]  /*0f80*/  UMOV UR6, 0x400 ;  /* 0x0000040000067882 */ /* 0x000fe40000000000 */
[----:B------:R-:W-:-:S06]  /*0f90*/  SHF.R.U32.HI R0, RZ, 0x7, R0 ;  /* 0x00000007ff007819 */ /* 0x000fcc0000011600 */
[----:B---3--:R-:W3:Y:S01]  /*0fa0*/  SHFL.IDX PT, R0, R0, RZ, 0x1f ;  /* 0x00001fff00007589 */ /* 0x008ee200000e0000 */
[----:B--2---:R-:W-:Y:S01]  /*0fb0*/  ULEA UR42, UR7, UR6, 0x18 ;  /* 0x00000006072a7291 */ /* 0x004fe2000f8ec03f */
[----:B---3--:R-:W-:-:S13]  /*0fc0*/  R2UR UR4, R0 ;  /* 0x00000000000472ca */ /* 0x008fda00000e0000 */
[----:B------:R-:W-:-:S04]  /*0fd0*/  ULEA.HI UR5, UR4, UR4, URZ, 0x1 ;  /* 0x0000000404057291 */ /* 0x000fc8000f8f083f */
[----:B------:R-:W-:-:S04]  /*0fe0*/  ULOP3.LUT UR5, UR5, 0x7fffe, URZ, 0xc0, !UPT ;  /* 0x0007fffe05057892 */ /* 0x000fc8000f8ec03f */
[----:B------:R-:W-:-:S03]  /*0ff0*/  UIADD3 UR5, UR4, -UR5, URZ ;  /* 0x8000000504057290 */ /* 0x000fc6000fffe03f */
[----:B------:R-:W-:Y:S01]  /*1000*/  ULDC UR4, c[0x0][0x28c] ;  /* 0x0000a30000047ab9 */ /* 0x000fe20000000800 */
[----:B------:R-:W-:Y:S01]  /*1010*/  ULEA UR5, UR5, UR42, 0xd ;  /* 0x0000002a05057291 */ /* 0x000fe2000f8e683f */
[----:B------:R-:W-:-:S03]  /*1020*/  ISETP.LT.AND P0, PT, RZ, UR4, PT ;  /* 0x00000004ff007c0c */ /* 0x000fc6000bf01270 */
[----:B------:R-:W-:-:S04]  /*1030*/  UIADD3 UR5, UR5, 0x100, URZ ;  /* 0x0000010005057890 */ /* 0x000fc8000fffe03f */
[----:B------:R-:W-:-:S04]  /*1040*/  USHF.R.U32.HI UR5, URZ, 0x4, UR5 ;  /* 0x000000043f057899 */ /* 0x000fc80008011605 */
[----:B------:R-:W-:Y:S02]  /*1050*/  ULOP3.LUT UR41, UR5, 0x3fff, URZ, 0xc0, !UPT ;  /* 0x00003fff05297892 */ /* 0x000fe4000f8ec03f */
[----:B01--45:R-:W-:Y:S10]  /*1060*/  @P0 BRA `(.L_x_13) ;  /* 0x0000000000400947 */ /* 0x033ff40003800000 */
[----:B------:R-:W-:Y:S01]  /*1070*/  MOV R0, 0x0 ;  /* 0x0000000000007802 */ /* 0x000fe20000000f00 */
[----:B------:R-:W-:Y:S01]  /*1080*/  ULDC.64 UR4, c[0x4][0x68] ;  /* 0x01001a0000047ab9 */ /* 0x000fe20000000a00 */
[----:B------:R-:W-:Y:S01]  /*1090*/  ULDC.64 UR6, c[0x4][0x8] ;  /* 0x0100020000067ab9 */ /* 0x000fe20000000a00 */
[----:B01----:R-:W-:Y:S01]  /*10a0*/  IMAD.U32 R4, RZ, RZ, UR4 ;  /* 0x00000004ff047e24 */ /* 0x003fe2000f8e00ff */
[----:B------:R0:W1:Y:S01]  /*10b0*/  LDC.64 R14, c[0x4][R0] ;  /* 0x01000000000e7b82 */ /* 0x0000620000000a00 */
[----:B------:R-:W-:Y:S01]  /*10c0*/  IMAD.U32 R5, RZ, RZ, UR5 ;  /* 0x00000005ff057e24 */ /* 0x000fe2000f8e00ff */
[----:B------:R-:W-:Y:S01]  /*10d0*/  ULDC.64 UR4, c[0x4][0x70] ;  /* 0x01001c0000047ab9 */ /* 0x000fe20000000a00 */
[----:B------:R-:W-:Y:S02]  /*10e0*/  IMAD.U32 R10, RZ, RZ, UR6 ;  /* 0x00000006ff0a7e24 */ /* 0x000fe4000f8e00ff */
[----:B------:R-:W-:Y:S02]  /*10f0*/  IMAD.U32 R6, RZ, RZ, UR4 ;  /* 0x00000004ff067e24 */ /* 0x000fe4000f8e00ff */
[----:B------:R-:W-:-:S02]  /*1100*/  IMAD.U32 R7, RZ, RZ, UR5 ;  /* 0x00000005ff077e24 */ /* 0x000fc4000f8e00ff */
[----:B------:R-:W-:Y:S02]  /*1110*/  IMAD.U32 R11, RZ, RZ, UR7 ;  /* 0x00000007ff0b7e24 */ /* 0x000fe4000f8e00ff */
[----:B------:R-:W-:Y:S02]  /*1120*/  IMAD.MOV.U32 R8, RZ, RZ, 0x1e1 ;  /* 0x000001e1ff087424 */ /* 0x000fe400078e00ff */
[----:B------:R-:W-:Y:S02]  /*1130*/  IMAD.MOV.U32 R12, RZ, RZ, 0x1 ;  /* 0x00000001ff0c7424 */ /* 0x000fe400078e00ff */
[----:B0-----:R-:W-:-:S07]  /*1140*/  IMAD.MOV.U32 R13, RZ, RZ, RZ ;  /* 0x000000ffff0d7224 */ /* 0x001fce00078e00ff */
[----:B------:R-:W-:-:S07]  /*1150*/  LEPC R20, `(.L_x_13) ;  /* 0x000000001014794e */ /* 0x000fce0000000000 */
[----:B-1---5:R-:W-:Y:S05]  /*1160*/  CALL.ABS.NOINC R14 ;  /* 0x000000000e007343 */ /* 0x022fea0003c00000 */
.L_x_13:
[----:B------:R-:W-:-:S13]  /*1170*/  ISETP.NE.AND P0, PT, R102, 0x3, PT ;  /* 0x000000036600780c */ /* 0x000fda0003f05270 */
[----:B------:R-:W-:Y:S05]  /*1180*/  @!P0 BRA `(.L_x_14) ;  /* 0x0000000000048947 */ /* 0x000fea0003800000 */
[----:B------:R-:W-:Y:S01]  /*1190*/  BPT.TRAP 0x1 ;  /* 0x000000040000795c */ /* 0x000fe20000300000 */
.L_x_14:
[----:B------:R-:W-:Y:S02]  /*11a0*/  IMAD.U32 R3, RZ, RZ, UR39 ;  /* 0x00000027ff037e24 */ /* 0x000fe4000f8e00ff */
[----:B------:R-:W-:-:S03]  /*11b0*/  IMAD.U32 R0, RZ, RZ, UR38 ;  /* 0x00000026ff007e24 */ /* 0x000fc6000f8e00ff */
[----:B------:R-:W-:Y:S02]  /*11c0*/  LEA R3, R3, UR42, 0x3 ;  /* 0x0000002a03037c11 */ /* 0x000fe4000f8e18ff */
[----:B------:R-:W-:-:S04]  /*11d0*/  SHF.L.U32 R0, R0, 0x1f, RZ ;  /* 0x0000001f00007819 */ /* 0x000fc800000006ff */
[----:B------:R2:W3:Y:S01]  /*11e0*/  SYNCS.PHASECHK.TRANS64.TRYWAIT P1, [R3+URZ], R0 ;  /* 0x00000000030075a7 */ /* 0x0004e2000802017f */
[----:B------:R-:W-:Y:S05]  /*11f0*/  @!P0 BRA `(.L_x_15) ;  /* 0x0000000000048947 */ /* 0x000fea0003800000 */
[----:B------:R-:W-:Y:S01]  /*1200*/  BPT.TRAP 0x1 ;  /* 0x000000040000795c */ /* 0x000fe20000300000 */
.L_x_15:
[----:B---3--:R-:W-:Y:S05]  /*1210*/  @P1 BRA `(.L_x_16) ;  /* 0x0000000000081947 */ /* 0x008fea0003800000 */
[----:B------:R-:W3:Y:S02]  /*1220*/  SYNCS.PHASECHK.TRANS64.TRYWAIT P1, [R3+URZ], R0 ;  /* 0x00000000030075a7 */ /* 0x000ee4000802017f */
[----:B---3--:R-:W-:Y:S05]  /*1230*/  @!P1 BRA `(.L_x_17) ;  /* 0x0000007800509947 */ /* 0x008fea0003800000 */
.L_x_16:
[----:B------:R-:W-:-:S04]  /*1240*/  UISETP.LT.AND UP0, UPT, UR40, 0x1, UPT ;  /* 0x000000012800788c */ /* 0x000fc8000bf01270 */
[----:B------:R-:W-:-:S04]  /*1250*/  USEL UR4, UR40, 0x1, UP0 ;  /* 0x0000000128047887 */ /* 0x000fc80008000000 */
[----:B------:R-:W-:-:S06]  /*1260*/  UIADD3 UR4, UR40, -UR4, URZ ;  /* 0x8000000428047290 */ /* 0x000fcc000fffe03f */
[----:B--23--:R-:W-:Y:S01]  /*1270*/  IMAD.U32 R0, RZ, RZ, UR4 ;  /* 0x00000004ff007e24 */ /* 0x00cfe2000f8e00ff */
[----:B------:R-:W-:Y:S05]  /*1280*/  WARPSYNC.ALL ;  /* 0x0000000000007948 */ /* 0x000fea0003800000 */
[----:B------:R-:W-:Y:S01]  /*1290*/  ISETP.GE.AND P1, PT, R0, 0x1, PT ;  /* 0x000000010000780c */ /* 0x000fe20003f26270 */
[----:B------:R-:W-:Y:S01]  /*12a0*/  UIADD3 UR4, UR42, 0x28100, URZ ;  /* 0x000281002a047890 */ /* 0x000fe2000fffe03f */
[----:B------:R-:W-:Y:S01]  /*12b0*/  WARPGROUP.ARRIVE ;  /* 0x00000000000079c5 */ /* 0x000fe20000000000 */
[----:B------:R-:W-:Y:S01]  /*12c0*/  UMOV UR9, 0x40000040 ;  /* 0x4000004000097882 */ /* 0x000fe20000000000 */
[----:B------:R-:W-:Y:S01]  /*12d0*/  UMOV UR11, 0x40000040 ;  /* 0x40000040000b7882 */ /* 0x000fe20000000000 */
[----:B------:R-:W-:-:S02]  /*12e0*/  USHF.R.U32.HI UR5, URZ, 0x4, UR4 ;  /* 0x000000043f057899 */ /* 0x000fc40008011604 */
[----:B------:R-:W-:Y:S02]  /*12f0*/  ULOP3.LUT UR4, UR41, 0x10000, URZ, 0xfc, !UPT ;  /* 0x0001000029047892 */ /* 0x000fe4000f8efc3f */
[----:B------:R-:W-:Y:S02]  /*1300*/  ULOP3.LUT UR5, UR5, 0x3fff, URZ, 0xc0, !UPT ;  /* 0x00003fff05057892 */ /* 0x000fe4000f8ec03f */
[----:B------:R-:W-:Y:S02]  /*1310*/  ULEA UR7, UR39, UR4, 0xb ;  /* 0x0000000427077291 */ /* 0x000fe4000f8e583f */
[----:B------:R-:W-:Y:S02]  /*1320*/  ULEA UR6, UR39, UR5, 0x9 ;  /* 0x0000000527067291 */ /* 0x000fe4000f8e483f */
[----:B------:R-:W-:-:S03]  /*1330*/  UIADD3 UR12, UR7, 0x400, URZ ;  /* 0x00000400070c7890 */ /* 0x000fc6000fffe03f */
[----:B------:R-:W-:Y:S02]  /*1340*/  UMOV UR8, UR7 ;  /* 0x0000000700087c82 */ /* 0x000fe40008000000 */
[----:B------:R-:W-:Y:S02]  /*1350*/  UMOV UR10, UR6 ;  /* 0x00000006000a7c82 */ /* 0x000fe40008000000 */
[----:B------:R-:W-:Y:S01]  /*1360*/  HGMMA.64x64x16.F32.BF16 R56, gdesc[UR8].tnspB, RZ, !UPT, gsb0 ;  /* 0x40e00000083879f0 */ /* 0x000fe2000c0018ff */
[----:B------:R-:W-:Y:S01]  /*1370*/  UMOV UR8, UR12 ;  /* 0x0000000c00087c82 */ /* 0x000fe20008000000 */
[----:B------:R-:W-:Y:S01]  /*1380*/  UMOV UR9, 0x40000040 ;  /* 0x4000004000097882 */ /* 0x000fe20000000000 */
[----:B------:R-:W-:Y:S01]  /*1390*/  UIADD3 UR12, UR7, 0x402, URZ ;  /* 0x00000402070c7890 */ /* 0x000fe2000fffe03f */
[----:B------:R-:W-:Y:S02]  /*13a0*/  WARPGROUP.DEPBAR.LE gsb0, 0x0 ;  /* 0x00008000000079c5 */ /* 0x000fe40000010000 */
[----:B------:R-:W-:-:S06]  /*13b0*/  WARPGROUP.ARRIVE ;  /* 0x00000000000079c5 */ /* 0x000fcc0000000000 */
[----:B------:R-:W-:Y:S01]  /*13c0*/  HGMMA.64x64x16.F32.BF16 R24, gdesc[UR8].tnspB, RZ, !UPT, gsb0 ;  /* 0x40e00000081879f0 */ /* 0x000fe2000c0018ff */
[----:B------:R-:W-:Y:S02]  /*13d0*/  UIADD3 UR8, UR7, 0x2, URZ ;  /* 0x0000000207087890 */ /* 0x000fe4000fffe03f */
[----:B------:R-:W-:Y:S01]  /*13e0*/  UIADD3 UR10, UR6, 0x80, URZ ;  /* 0x00000080060a7890 */ /* 0x000fe2000fffe03f */
[----:B------:R-:W-:Y:S01]  /*13f0*/  UMOV UR9, 0x40000040 ;  /* 0x4000004000097882 */ /* 0x000fe20000000000 */
[----:B------:R-:W-:Y:S01]  /*1400*/  UMOV UR11, 0x40000040 ;  /* 0x40000040000b7882 */ /* 0x000fe20000000000 */
[----:B------:R-:W-:Y:S02]  /*1410*/  WARPGROUP.DEPBAR.LE gsb0, 0x0 ;  /* 0x00008000000079c5 */ /* 0x000fe40000010000 */
[----:B------:R-:W-:-:S06]  /*1420*/  WARPGROUP.ARRIVE ;  /* 0x00000000000079c5 */ /* 0x000fcc0000000000 */
[----:B------:R-:W-:Y:S01]  /*1430*/  HGMMA.64x64x16.F32.BF16 R56, gdesc[UR8].tnspB, R56, gsb0 ;  /* 0x40e00000083879f0 */ /* 0x000fe20008001838 */
[----:B------:R-:W-:Y:S01]  /*1440*/  UMOV UR8, UR12 ;  /* 0x0000000c00087c82 */ /* 0x000fe20008000000 */
[----:B------:R-:W-:Y:S01]  /*1450*/  UMOV UR9, 0x40000040 ;  /* 0x4000004000097882 */ /* 0x000fe20000000000 */
[----:B------:R-:W-:Y:S01]  /*1460*/  UIADD3 UR12, UR7, 0x404, URZ ;  /* 0x00000404070c7890 */ /* 0x000fe2000fffe03f */
[----:B------:R-:W-:Y:S02]  /*1470*/  WARPGROUP.DEPBAR.LE gsb0, 0x0 ;  /* 0x00008000000079c5 */ /* 0x000fe40000010000 */
[----:B------:R-:W-:-:S06]  /*1480*/  WARPGROUP.ARRIVE ;  /* 0x00000000000079c5 */ /* 0x000fcc0000000000 */
[----:B------:R-:W-:Y:S01]  /*1490*/  HGMMA.64x64x16.F32.BF16 R24, gdesc[UR8].tnspB, R24, gsb0 ;  /* 0x40e00000081879f0 */ /* 0x000fe20008001818 */
        /* <DEDUP_REMOVED lines=9> */
[----:B------:R-:W-:Y:S02]  /*1530*/  WARPGROUP.DEPBAR.LE gsb0, 0x0 ;  /* 0x00008000000079c5 */ /* 0x000fe40000010000 */
[----:B------:R-:W-:-:S06]  /*1540*/  WARPGROUP.ARRIVE ;  /* 0x00000000000079c5 */ /* 0x000fcc0000000000 */
[----:B------:R-:W-:Y:S01]  /*1550*/  HGMMA.64x64x16.F32.BF16 R24, gdesc[UR8].tnspB, R24, gsb0 ;  /* 0x40e00000081879f0 */ /* 0x000fe20008001818 */
[----:B------:R-:W-:Y:S02]  /*1560*/  UIADD3 UR8, UR7, 0x6, URZ ;  /* 0x0000000607087890 */ /* 0x000fe4000fffe03f */
[----:B------:R-:W-:Y:S01]  /*1570*/  UIADD3 UR10, UR6, 0x180, URZ ;  /* 0x00000180060a7890 */ /* 0x000fe2000fffe03f */
[----:B------:R-:W-:Y:S01]  /*1580*/  UMOV UR9, 0x40000040 ;  /* 0x4000004000097882 */ /* 0x000fe20000000000 */
[----:B------:R-:W-:Y:S01]  /*1590*/  UMOV UR11, 0x40000040 ;  /* 0x40000040000b7882 */ /* 0x000fe20000000000 */
[----:B------:R-:W-:Y:S01]  /*15a0*/  UIADD3 UR7, UR7, 0x406, URZ ;  /* 0x0000040607077890 */ /* 0x000fe2000fffe03f */
[----:B------:R-:W-:Y:S02]  /*15b0*/  WARPGROUP.DEPBAR.LE gsb0, 0x0 ;  /* 0x00008000000079c5 */ /* 0x000fe40000010000 */
[----:B------:R-:W-:-:S06]  /*15c0*/  WARPGROUP.ARRIVE ;  /* 0x00000000000079c5 */ /* 0x000fcc0000000000 */
[----:B------:R-:W-:Y:S01]  /*15d0*/  HGMMA.64x64x16.F32.BF16 R56, gdesc[UR8].tnspB, R56, gsb0 ;  /* 0x40e00000083879f0 */ /* 0x000fe20008001838 */
[----:B------:R-:W-:Y:S01]  /*15e0*/  UMOV UR8, UR7 ;  /* 0x0000000700087c82 */ /* 0x000fe20008000000 */
[----:B------:R-:W-:Y:S01]  /*15f0*/  UMOV UR9, 0x40000040 ;  /* 0x4000004000097882 */ /* 0x000fe20000000000 */
[----:B------:R-:W-:Y:S02]  /*1600*/  WARPGROUP.DEPBAR.LE gsb0, 0x0 ;  /* 0x00008000000079c5 */ /* 0x000fe40000010000 */
[----:B------:R-:W-:-:S06]  /*1610*/  WARPGROUP.ARRIVE ;  /* 0x00000000000079c5 */ /* 0x000fcc0000000000 */
[----:B------:R-:W-:Y:S03]  /*1620*/  HGMMA.64x64x16.F32.BF16 R24, gdesc[UR8].tnspB, R24, gsb0 ;  /* 0x40e00000081879f0 */ /* 0x000fe60008001818 */
[----:B------:R-:W-:Y:S02]  /*1630*/  WARPGROUP.DEPBAR.LE gsb0, 0x0 ;  /* 0x00008000000079c5 */ /* 0x000fe40000010000 */
[----:B------:R-:W-:Y:S05]  /*1640*/  @!P1 BRA `(.L_x_18) ;  /* 0x0000000400789947 */ /* 0x000fea0003800000 */
[----:B------:R-:W-:-:S04]  /*1650*/  UIADD3 UR6, UR39, 0x1, URZ ;  /* 0x0000000127067890 */ /* 0x000fc8000fffe03f */
[----:B------:R-:W-:-:S04]  /*1660*/  UISETP.NE.AND UP0, UPT, UR6, 0x5, UPT ;  /* 0x000000050600788c */ /* 0x000fc8000bf05270 */
[----:B------:R-:W-:Y:S02]  /*1670*/  USEL UR7, URZ, 0x1, UP0 ;  /* 0x000000013f077887 */ /* 0x000fe40008000000 */
[----:B------:R-:W-:Y:S02]  /*1680*/  USEL UR6, UR6, URZ, UP0 ;  /* 0x0000003f06067287 */ /* 0x000fe40008000000 */
[----:B------:R-:W-:-:S06]  /*1690*/  ULOP3.LUT UR7, UR38, UR7, URZ, 0x3c, !UPT ;  /* 0x0000000726077292 */ /* 0x000fcc000f8e3c3f */
[----:B01----:R-:W-:Y:S01]  /*16a0*/  IMAD.U32 R5, RZ, RZ, UR7 ;  /* 0x00000007ff057e24 */ /* 0x003fe2000f8e00ff */
[----:B------:R-:W-:-:S06]  /*16b0*/  UMOV UR7, UR39 ;  /* 0x0000002700077c82 */ /* 0x000fcc0008000000 */
.L_x_25:
[----:B01----:R-:W-:Y:S05]  /*16c0*/  @!P0 BRA `(.L_x_19) ;  /* 0x0000000000048947 */ /* 0x003fea0003800000 */
[----:B------:R-:W-:Y:S01]  /*16d0*/  BPT.TRAP 0x1 ;  /* 0x000000040000795c */ /* 0x000fe20000300000 */
.L_x_19:
[----:B------:R-:W0:Y:S01]  /*16e0*/  S2UR UR9, SR_CgaCtaId ;  /* 0x00000000000979c3 */ /* 0x000e220000008800 */
[----:B------:R-:W-:Y:S01]  /*16f0*/  UMOV UR8, 0x400 ;  /* 0x0000040000087882 */ /* 0x000fe20000000000 */
[----:B------:R-:W-:Y:S01]  /*1700*/  SHF.L.U32 R3, R5, 0x1f, RZ ;  /* 0x0000001f05037819 */ /* 0x000fe200000006ff */
[----:B0-----:R-:W-:-:S04]  /*1710*/  ULEA UR15, UR9, UR8, 0x18 ;  /* 0x00000008090f7291 */ /* 0x001fc8000f8ec03f */
[----:B------:R-:W-:-:S09]  /*1720*/  ULEA UR8, UR6, UR15, 0x3 ;  /* 0x0000000f06087291 */ /* 0x000fd2000f8e183f */
[----:B------:R0:W1:Y:S01]  /*1730*/  SYNCS.PHASECHK.TRANS64.TRYWAIT P1, [UR8], R3 ;  /* 0x00000003ff0075a7 */ /* 0x0000620008020148 */
[----:B------:R-:W-:Y:S05]  /*1740*/  @!P0 BRA `(.L_x_20) ;  /* 0x0000000000048947 */ /* 0x000fea0003800000 */
[----:B------:R-:W-:Y:S01]  /*1750*/  BPT.TRAP 0x1 ;  /* 0x000000040000795c */ /* 0x000fe20000300000 */
.L_x_20:
[----:B-1----:R-:W-:Y:S05]  /*1760*/  @P1 BRA `(.L_x_21) ;  /* 0x0000000000081947 */ /* 0x002fea0003800000 */
[----:B------:R-:W1:Y:S02]  /*1770*/  SYNCS.PHASECHK.TRANS64.TRYWAIT P1, [UR8], R3 ;  /* 0x00000003ff0075a7 */ /* 0x000e640008020148 */
[----:B-1----:R-:W-:Y:S05]  /*1780*/  @!P1 BRA `(.L_x_22) ;  /* 0x0000007400109947 */ /* 0x002fea0003800000 */
.L_x_21:
[----:B------:R-:W-:Y:S01]  /*1790*/  ULEA UR12, UR6, UR5, 0x9 ;  /* 0x00000005060c7291 */ /* 0x000fe2000f8e483f */
[----:B------:R-:W-:Y:S01]  /*17a0*/  WARPGROUP.ARRIVE ;  /* 0x00000000000079c5 */ /* 0x000fe20000000000 */
[----:B------:R-:W-:Y:S01]  /*17b0*/  ULEA UR13, UR6, UR4, 0xb ;  /* 0x00000004060d7291 */ /* 0x000fe2000f8e583f */
[----:B------:R-:W-:Y:S01]  /*17c0*/  UMOV UR11, 0x40000040 ;  /* 0x40000040000b7882 */ /* 0x000fe20000000000 */
[----:B------:R-:W-:Y:S02]  /*17d0*/  UMOV UR9, 0x40000040 ;  /* 0x4000004000097882 */ /* 0x000fe40000000000 */
[----:B------:R-:W-:Y:S01]  /*17e0*/  UIADD3 UR14, UR13, 0x400, URZ ;  /* 0x000004000d0e7890 */ /* 0x000fe2000fffe03f */
[----:B------:R-:W-:Y:S02]  /*17f0*/  UMOV UR10, UR12 ;  /* 0x0000000c000a7c82 */ /* 0x000fe40008000000 */
[----:B------:R-:W-:Y:S02]  /*1800*/  UMOV UR8, UR13 ;  /* 0x0000000d00087c82 */ /* 0x000fe40008000000 */
[----:B------:R-:W-:Y:S01]  /*1810*/  HGMMA.64x64x16.F32.BF16 R56, gdesc[UR8].tnspB, R56, gsb0 ;  /* 0x40e00000083879f0 */ /* 0x000fe20008001838 */
[----:B------:R-:W-:Y:S01]  /*1820*/  UMOV UR9, 0x40000040 ;  /* 0x4000004000097882 */ /* 0x000fe20000000000 */
[----:B------:R-:W-:Y:S01]  /*1830*/  UMOV UR8, UR14 ;  /* 0x0000000e00087c82 */ /* 0x000fe20008000000 */
[----:B------:R-:W-:Y:S01]  /*1840*/  UIADD3 UR14, UR13, 0x402, URZ ;  /* 0x000004020d0e7890 */ /* 0x000fe2000fffe03f */
[----:B------:R-:W-:-:S02]  /*1850*/  WARPGROUP.DEPBAR.LE gsb0, 0x0 ;  /* 0x00008000000079c5 */ /* 0x000fc40000010000 */
        /* <DEDUP_REMOVED lines=42> */
[----:B------:R-:W-:Y:S01]  /*1b00*/  BPT.TRAP 0x1 ;  /* 0x000000040000795c */ /* 0x000fe20000300000 */
.L_x_23:
[----:B------:R-:W-:Y:S01]  /*1b10*/  ULEA UR8, UR7, UR15, 0x3 ;  /* 0x0000000f07087291 */ /* 0x000fe2000f8e183f */
[----:B------:R-:W-:-:S03]  /*1b20*/  ISETP.GT.U32.AND P1, PT, R19, 0x1, PT ;  /* 0x000000011300780c */ /* 0x000fc60003f24070 */
[----:B------:R-:W-:-:S04]  /*1b30*/  UIADD3 UR8, UR8, 0x28, URZ ;  /* 0x0000002808087890 */ /* 0x000fc8000fffe03f */
[----:B------:R-:W-:-:S09]  /*1b40*/  UPRMT UR8, URZ, 0x654, UR8 ;  /* 0x000006543f087896 */ /* 0x000fd20008000008 */
[----:B------:R-:W-:Y:S01]  /*1b50*/  SYNCS.ARRIVE.TRANS64.RED.A1T0 RZ, [UR8], RZ ;  /* 0x000000ffffff79a7 */ /* 0x000fe20008100408 */
[----:B------:R-:W-:Y:S05]  /*1b60*/  @P1 BRA `(.L_x_24) ;  /* 0x0000000000041947 */ /* 0x000fea0003800000 */
[----:B------:R-:W-:Y:S01]  /*1b70*/  BPT.TRAP 0x1 ;  /* 0x000000040000795c */ /* 0x000fe20000300000 */
.L_x_24:
[----:B------:R-:W-:Y:S01]  /*1b80*/  UIADD3 UR6, UR6, 0x1, URZ ;  /* 0x0000000106067890 */ /* 0x000fe2000fffe03f */
[C---:B------:R-:W-:Y:S01]  /*1b90*/  ISETP.GT.AND P1, PT, R0.reuse, 0x1, PT ;  /* 0x000000010000780c */ /* 0x040fe20003f24270 */
[----:B------:R-:W-:Y:S01]  /*1ba0*/  UIADD3 UR7, UR7, 0x1, URZ ;  /* 0x0000000107077890 */ /* 0x000fe2000fffe03f */
[----:B------:R-:W-:Y:S01]  /*1bb0*/  VIADD R0, R0, 0xffffffff ;  /* 0xffffffff00007836 */ /* 0x000fe20000000000 */
[----:B------:R-:W-:Y:S02]  /*1bc0*/  UISETP.NE.AND UP0, UPT, UR6, 0x5, UPT ;  /* 0x000000050600788c */ /* 0x000fe4000bf05270 */
[----:B------:R-:W-:Y:S02]  /*1bd0*/  UISETP.NE.AND UP1, UPT, UR7, 0x5, UPT ;  /* 0x000000050700788c */ /* 0x000fe4000bf25270 */
[----:B------:R-:W-:Y:S02]  /*1be0*/  USEL UR8, URZ, 0x1, UP0 ;  /* 0x000000013f087887 */ /* 0x000fe40008000000 */
[----:B------:R-:W-:-:S02]  /*1bf0*/  USEL UR6, UR6, URZ, UP0 ;  /* 0x0000003f06067287 */ /* 0x000fc40008000000 */
[----:B------:R-:W-:Y:S02]  /*1c00*/  USEL UR7, UR7, URZ, UP1 ;  /* 0x0000003f07077287 */ /* 0x000fe40008800000 */
[----:B------:R-:W-:Y:S01]  /*1c10*/  LOP3.LUT R5, R5, UR8, RZ, 0x3c, !PT ;  /* 0x0000000805057c12 */ /* 0x000fe2000f8e3cff */
[----:B------:R-:W-:Y:S09]  /*1c20*/  @P1 BRA `(.L_x_25) ;  /* 0xfffffff800a41947 */ /* 0x000ff2000383ffff */
.L_x_18:
[----:B------:R-:W2:Y:S02]  /*1c30*/  LDC R0, c[0x0][0x28c] ;  /* 0x0000a300ff007b82 */ /* 0x000ea40000000800 */
[----:B--2---:R-:W-:-:S13]  /*1c40*/  ISETP.GE.AND P1, PT, R0, 0x1, PT ;  /* 0x000000010000780c */ /* 0x004fda0003f26270 */
[----:B------:R-:W-:Y:S05]  /*1c50*/  @!P1 BRA `(.L_x_26) ;  /* 0x0000000000489947 */ /* 0x000fea0003800000 */
[----:B------:R-:W-:Y:S05]  /*1c60*/  @!P0 BRA `(.L_x_27) ;  /* 0x0000000000048947 */ /* 0x000fea0003800000 */
[----:B------:R-:W-:Y:S01]  /*1c70*/  BPT.TRAP 0x1 ;  /* 0x000000040000795c */ /* 0x000fe20000300000 */
.L_x_27:
[----:B------:R-:W2:Y:S01]  /*1c80*/  S2UR UR7, SR_CgaCtaId ;  /* 0x00000000000779c3 */ /* 0x000ea20000008800 */
[----:B------:R-:W-:Y:S01]  /*1c90*/  UISETP.LT.AND UP0, UPT, UR40, 0x1, UPT ;  /* 0x000000012800788c */ /* 0x000fe2000bf01270 */
[----:B------:R-:W-:-:S03]  /*1ca0*/  ISETP.GT.U32.AND P0, PT, R19, 0x1, PT ;  /* 0x000000011300780c */ /* 0x000fc60003f04070 */
[----:B------:R-:W-:-:S04]  /*1cb0*/  USEL UR6, UR40, 0x1, UP0 ;  /* 0x0000000128067887 */ /* 0x000fc80008000000 */
[----:B------:R-:W-:-:S04]  /*1cc0*/  UIADD3 UR6, UR39, UR40, -UR6 ;  /* 0x0000002827067290 */ /* 0x000fc8000fffe806 */
[----:B------:R-:W-:-:S04]  /*1cd0*/  UIMAD.WIDE.U32 UR4, UR6, -0x33333333, URZ ;  /* 0xcccccccd060478a5 */ /* 0x000fc8000f8e003f */
[----:B------:R-:W-:-:S03]  /*1ce0*/  USHF.R.U32.HI UR4, URZ, 0x2, UR5 ;  /* 0x000000023f047899 */ /* 0x000fc60008011605 */
[----:B------:R-:W-:Y:S01]  /*1cf0*/  UMOV UR5, 0x400 ;  /* 0x0000040000057882 */ /* 0x000fe20000000000 */
[----:B------:R-:W-:Y:S02]  /*1d00*/  UIMAD UR6, UR4, -0x5, UR6 ;  /* 0xfffffffb040678a4 */ /* 0x000fe4000f8e0206 */
[----:B--2---:R-:W-:-:S04]  /*1d10*/  ULEA UR5, UR7, UR5, 0x18 ;  /* 0x0000000507057291 */ /* 0x004fc8000f8ec03f */
[----:B------:R-:W-:-:S04]  /*1d20*/  ULEA UR6, UR6, UR5, 0x3 ;  /* 0x0000000506067291 */ /* 0x000fc8000f8e183f */
[----:B------:R-:W-:-:S04]  /*1d30*/  UIADD3 UR6, UR6, 0x28, URZ ;  /* 0x0000002806067890 */ /* 0x000fc8000fffe03f */
[----:B------:R-:W-:-:S09]  /*1d40*/  UPRMT UR6, URZ, 0x654, UR6 ;  /* 0x000006543f067896 */ /* 0x000fd20008000006 */
[----:B------:R-:W-:Y:S01]  /*1d50*/  SYNCS.ARRIVE.TRANS64.RED.A1T0 RZ, [UR6], RZ ;  /* 0x000000ffffff79a7 */ /* 0x000fe20008100406 */
[----:B------:R-:W-:Y:S05]  /*1d60*/  @P0 BRA `(.L_x_26) ;  /* 0x0000000000040947 */ /* 0x000fea0003800000 */
[----:B------:R-:W-:Y:S01]  /*1d70*/  BPT.TRAP 0x1 ;  /* 0x000000040000795c */ /* 0x000fe20000300000 */
.L_x_26:
[----:B------:R-:W2:Y:S01]  /*1d80*/  LDC R6, c[0x0][0x288] ;  /* 0x0000a200ff067b82 */ /* 0x000ea20000000800 */
[----:B01----:R-:W-:Y:S01]  /*1d90*/  LOP3.LUT R5, R18, 0x3, RZ, 0xc0, !PT ;  /* 0x0000000312057812 */ /* 0x003fe200078ec0ff */
[----:B------:R-:W-:Y:S01]  /*1da0*/  IMAD.SHL.U32 R11, R90, 0x40, RZ ;  /* 0x000000405a0b7824 */ /* 0x000fe200078e00ff */
[----:B------:R-:W-:Y:S01]  /*1db0*/  SHF.R.U32.HI R3, RZ, 0x2, R18 ;  /* 0x00000002ff037819 */ /* 0x000fe20000011612 */
[----:B------:R-:W-:Y:S01]  /*1dc0*/  UIADD3 UR39, UR40, UR39, URZ ;  /* 0x0000002728277290 */ /* 0x000fe2000fffe03f */
[----:B------:R-:W-:Y:S01]  /*1dd0*/  LOP3.LUT R4, R18, 0x60, RZ, 0xc0, !PT ;  /* 0x0000006012047812 */ /* 0x000fe200078ec0ff */
[----:B------:R-:W-:Y:S01]  /*1de0*/  ULDC UR7, c[0x0][0x284] ;  /* 0x0000a10000077ab9 */ /* 0x000fe20000000800 */
[----:B------:R-:W-:Y:S01]  /*1df0*/  LOP3.LUT R0, R22, 0x1, RZ, 0xc0, !PT ;  /* 0x0000000116007812 */ /* 0x000fe200078ec0ff */
[----:B------:R-:W-:Y:S01]  /*1e00*/  UISETP.GT.U32.AND UP0, UPT, UR39, 0x4, UPT ;  /* 0x000000042700788c */ /* 0x000fe2000bf04070 */
[----:B------:R-:W-:Y:S01]  /*1e10*/  LOP3.LUT R3, R3, 0x7, RZ, 0xc0, !PT ;  /* 0x0000000703037812 */ /* 0x000fe200078ec0ff */
[----:B------:R-:W-:Y:S01]  /*1e20*/  UISETP.GE.U32.AND UP1, UPT, UR40, 0x5, UPT ;  /* 0x000000052800788c */ /* 0x000fe2000bf26070 */
[----:B------:R-:W-:Y:S01]  /*1e30*/  SHF.R.U32.HI R4, RZ, 0x1, R4 ;  /* 0x00000001ff047819 */ /* 0x000fe20000011604 */
[----:B------:R-:W-:Y:S01]  /*1e40*/  IMAD.SHL.U32 R8, R0, 0x40, RZ ;  /* 0x0000004000087824 */ /* 0x000fe200078e00ff */
[----:B------:R-:W-:Y:S01]  /*1e50*/  UISETP.LT.U32.AND UP0, UPT, UR40, 0x5, UP0 ;  /* 0x000000052800788c */ /* 0x000fe20008701070 */
[----:B------:R-:W-:Y:S01]  /*1e60*/  SHF.R.S32.HI R21, RZ, 0x1f, R23 ;  /* 0x0000001fff157819 */ /* 0x000fe20000011417 */
[----:B------:R-:W-:Y:S01]  /*1e70*/  ULDC.64 UR8, c[0x0][0x5d0] ;  /* 0x0001740000087ab9 */ /* 0x000fe20000000a00 */
[--C-:B------:R-:W-:Y:S01]  /*1e80*/  IADD3 R7, RZ, -R4, -R3.reuse ;  /* 0x80000004ff077210 */ /* 0x100fe20007ffe803 */
[----:B------:R-:W-:Y:S01]  /*1e90*/  UIMAD.WIDE.U32 UR4, UR39, -0x33333333, URZ ;  /* 0xcccccccd270478a5 */ /* 0x000fe2000f8e003f */
[----:B------:R-:W-:Y:S01]  /*1ea0*/  LOP3.LUT R3, R8, 0x40, R3, 0xe2, !PT ;  /* 0x0000004008037812 */ /* 0x000fe200078ee203 */
[----:B------:R-:W-:Y:S01]  /*1eb0*/  USEL UR6, URZ, 0x1, !UP0 ;  /* 0x000000013f067887 */ /* 0x000fe2000c000000 */
[----:B------:R-:W-:Y:S01]  /*1ec0*/  IMAD R8, R21, UR8, RZ ;  /* 0x0000000815087c24 */ /* 0x000fe2000f8e02ff */
[----:B------:R-:W-:Y:S01]  /*1ed0*/  USHF.R.U32.HI UR4, URZ, 0x2, UR5 ;  /* 0x000000023f047899 */ /* 0x000fe20008011605 */
[----:B------:R-:W-:Y:S01]  /*1ee0*/  IMAD R0, R0, -0x40, R7 ;  /* 0xffffffc000007824 */ /* 0x000fe200078e0207 */
[----:B------:R-:W-:Y:S01]  /*1ef0*/  ULOP3.LUT UR38, UR38, UR6, URZ, 0x3c, !UPT ;  /* 0x0000000626267292 */ /* 0x000fe2000f8e3c3f */
[----:B--2---:R-:W-:Y:S01]  /*1f00*/  IMAD R10, R5, -0x2, R6 ;  /* 0xfffffffe050a7824 */ /* 0x004fe200078e0206 */
[----:B------:R-:W-:Y:S01]  /*1f10*/  ISETP.GE.AND P0, PT, R11, R6, PT ;  /* 0x000000060b00720c */ /* 0x000fe20003f06270 */
[----:B------:R-:W-:Y:S01]  /*1f20*/  IMAD.SHL.U32 R5, R94, 0x100, RZ ;  /* 0x000001005e057824 */ /* 0x000fe200078e00ff */
[----:B------:R-:W-:Y:S01]  /*1f30*/  SHF.L.U32 R6, R18, 0x1, RZ ;  /* 0x0000000112067819 */ /* 0x000fe200000006ff */
[----:B------:R-:W-:Y:S01]  /*1f40*/  IMAD.WIDE R94, R94, 0x100, RZ ;  /* 0x000001005e5e7825 */ /* 0x000fe200078e02ff */
[----:B------:R-:W-:-:S02]  /*1f50*/  UIMAD UR39, UR4, -0x5, UR39 ;  /* 0xfffffffb042778a4 */ /* 0x000fc4000f8e0227 */
[----:B------:R-:W-:Y:S01]  /*1f60*/  ISETP.GE.OR P0, PT, R5, UR7, P0 ;  /* 0x0000000705007c0c */ /* 0x000fe20008706670 */
[----:B------:R-:W-:Y:S01]  /*1f70*/  IMAD R13, R23, UR9, R8 ;  /* 0x00000009170d7c24 */ /* 0x000fe2000f8e0208 */
[----:B------:R-:W-:Y:S01]  /*1f80*/  LOP3.LUT R6, R11, 0x6, R6, 0xf8, !PT ;  /* 0x000000060b067812 */ /* 0x000fe200078ef806 */
[----:B------:R-:W-:Y:S01]  /*1f90*/  @UP1 ULOP3.LUT UR38, UR38, 0x1, UR4, 0x78, !UPT ;  /* 0x0000000126261892 */ /* 0x000fe2000f8e7804 */
[----:B------:R-:W-:Y:S01]  /*1fa0*/  LOP3.LUT R113, R94, R3, R4, 0xfe, !PT ;  /* 0x000000035e717212 */ /* 0x000fe200078efe04 */
[----:B------:R-:W-:Y:S01]  /*1fb0*/  IMAD.IADD R4, R10, 0x1, -R11 ;  /* 0x000000010a047824 */ /* 0x000fe200078e0a0b */
[----:B------:R-:W-:Y:S02]  /*1fc0*/  SHF.R.S32.HI R7, RZ, 0x1f, R6 ;  /* 0x0000001fff077819 */ /* 0x000fe40000011406 */
[----:B------:R-:W-:Y:S01]  /*1fd0*/  IADD3 R3, -R5, UR7, R0 ;  /* 0x0000000705037c10 */ /* 0x000fe2000fffe100 */
[----:B------:R-:W-:Y:S02]  /*1fe0*/  IMAD.MOV.U32 R0, RZ, RZ, -0x1 ;  /* 0xffffffffff007424 */ /* 0x000fe400078e00ff */
[----:B------:R-:W-:-:S04]  /*1ff0*/  IMAD.WIDE.U32 R8, R23, UR8, R6 ;  /* 0x0000000817087c25 */ /* 0x000fc8000f8e0006 */
[----:B------:R-:W-:Y:S01]  /*2000*/  IMAD.IADD R9, R9, 0x1, R13 ;  /* 0x0000000109097824 */ /* 0x000fe200078e020d */
[----:B------:R-:W-:Y:S06]  /*2010*/  @P0 BRA `(.L_x_28) ;  /* 0x0000004c007c0947 */ /* 0x000fec0003800000 */
[----:B------:R-:W0:Y:S01]  /*2020*/  LDC.64 R12, c[0x0][0x5c8] ;  /* 0x00017200ff0c7b82 */ /* 0x000e220000000a00 */
[----:B-----5:R-:W-:Y:S01]  /*2030*/  FSETP.NEU.AND P1, PT, R89, RZ, PT ;  /* 0x000000ff5900720b */ /* 0x020fe20003f2d000 */
[----:B------:R-:W-:Y:S01]  /*2040*/  BSSY B0, `(.L_x_28) ;  /* 0x00004dc000007945 */ /* 0x000fe20003800000 */
[----:B------:R-:W-:-:S04]  /*2050*/  ISETP.GT.AND P6, PT, R4, RZ, PT ;  /* 0x000000ff0400720c */ /* 0x000fc80003fc4270 */
[----:B------:R-:W-:Y:S01]  /*2060*/  ISETP.GT.AND P0, PT, R3, RZ, P6 ;  /* 0x000000ff0300720c */ /* 0x000fe20003704270 */
[-C--:B0-----:R-:W-:Y:S02]  /*2070*/  IMAD R10, R95, R12.reuse, RZ ;  /* 0x0000000c5f0a7224 */ /* 0x081fe400078e02ff */
[----:B------:R-:W-:-:S04]  /*2080*/  IMAD.WIDE.U32 R104, R113, R12, R8 ;  /* 0x0000000c71687225 */ /* 0x000fc800078e0008 */
[----:B------:R-:W-:-:S04]  /*2090*/  IMAD R5, R113, R13, R10 ;  /* 0x0000000d71057224 */ /* 0x000fc800078e020a */
[----:B------:R-:W-:Y:S01]  /*20a0*/  IMAD.IADD R93, R105, 0x1, R5 ;  /* 0x00000001695d7824 */ /* 0x000fe200078e0205 */
[----:B------:R-:W-:Y:S06]  /*20b0*/  @!P1 BRA `(.L_x_29) ;  /* 0x0000003400789947 */ /* 0x000fec0003800000 */
[----:B------:R-:W0:Y:S01]  /*20c0*/  LDC.64 R14, c[0x0][0x5b8] ;  /* 0x00016e00ff0e7b82 */ /* 0x000e220000000a00 */
[----:B------:R-:W-:-:S07]  /*20d0*/  ULDC.64 UR4, c[0x0][0x5c0] ;  /* 0x0001700000047ab9 */ /* 0x000fce0000000a00 */
[----:B------:R-:W1:Y:S08]  /*20e0*/  LDC.64 R96, c[0x0][0x5b0] ;  /* 0x00016c00ff607b82 */ /* 0x000e700000000a00 */
[----:B------:R-:W2:Y:S01]  /*20f0*/  LDC.64 R10, c[0x0][0x5a8] ;  /* 0x00016a00ff0a7b82 */ /* 0x000ea20000000a00 */
[-C--:B0-----:R-:W-:Y:S02]  /*2100*/  IMAD R8, R21, R14.reuse, RZ ;  /* 0x0000000e15087224 */ /* 0x081fe400078e02ff */
[----:B------:R-:W-:-:S04]  /*2110*/  IMAD.WIDE.U32 R20, R23, R14, R6 ;  /* 0x0000000e17147225 */ /* 0x000fc800078e0006 */
[----:B------:R-:W-:Y:S02]  /*2120*/  IMAD R103, R23, R15, R8 ;  /* 0x0000000f17677224 */ /* 0x000fe400078e0208 */
[-C--:B-1----:R-:W-:Y:S02]  /*2130*/  IMAD R8, R95, R96.reuse, RZ ;  /* 0x000000605f087224 */ /* 0x082fe400078e02ff */
[----:B------:R-:W-:Y:S02]  /*2140*/  IMAD.IADD R91, R21, 0x1, R103 ;  /* 0x00000001155b7824 */ /* 0x000fe400078e0267 */
[----:B------:R-:W-:Y:S02]  /*2150*/  IMAD.MOV.U32 R90, RZ, RZ, R20 ;  /* 0x000000ffff5a7224 */ /* 0x000fe400078e0014 */
[C---:B------:R-:W-:Y:S02]  /*2160*/  IMAD R109, R113.reuse, R97, R8 ;  /* 0x00000061716d7224 */ /* 0x040fe400078e0208 */
[----:B------:R-:W-:-:S04]  /*2170*/  IMAD.WIDE.U32 R8, R113, R96, R90 ;  /* 0x0000006071087225 */ /* 0x000fc800078e005a */
[----:B------:R-:W-:Y:S01]  /*2180*/  IMAD.IADD R5, R9, 0x1, R109 ;  /* 0x0000000109057824 */ /* 0x000fe200078e026d */
[----:B--2---:R-:W-:-:S04]  /*2190*/  LEA R98, P1, R8, R10, 0x1 ;  /* 0x0000000a08627211 */ /* 0x004fc800078208ff */
[----:B------:R-:W-:-:S05]  /*21a0*/  LEA.HI.X R99, R8, R11, R5, 0x1, P1 ;  /* 0x0000000b08637211 */ /* 0x000fca00008f0c05 */
[----:B------:R-:W2:Y:S01]  /*21b0*/  @P0 LDG.E.LTC128B.U16 R5, desc[UR36][R98.64] ;  /* 0x0000002462050981 */ /* 0x000ea2000c1e1520 */
[----:B------:R-:W-:Y:S01]  /*21c0*/  ISETP.GT.AND P4, PT, R4, 0x1, PT ;  /* 0x000000010400780c */ /* 0x000fe20003f84270 */
[----:B------:R-:W-:Y:S01]  /*21d0*/  IMAD.WIDE.U32 R8, R113, R96, R6 ;  /* 0x0000006071087225 */ /* 0x000fe200078e0006 */
[----:B------:R-:W-:Y:S02]  /*21e0*/  BSSY B1, `(.L_x_30) ;  /* 0x0000013000017945 */ /* 0x000fe40003800000 */
[----:B------:R-:W-:Y:S01]  /*21f0*/  P2R R107, PR, RZ, 0x10 ;  /* 0x00000010ff6b7803 */ /* 0x000fe20000000000 */
[----:B------:R-:W-:Y:S02]  /*2200*/  IMAD.IADD R9, R109, 0x1, R9 ;  /* 0x000000016d097824 */ /* 0x000fe400078e0209 */
[----:B------:R-:W-:-:S04]  /*2210*/  IMAD.WIDE.U32 R100, R23, R14, R8 ;  /* 0x0000000e17647225 */ /* 0x000fc800078e0008 */
[----:B------:R-:W-:Y:S01]  /*2220*/  IMAD.IADD R9, R103, 0x1, R101 ;  /* 0x0000000167097824 */ /* 0x000fe200078e0265 */
[----:B------:R-:W-:Y:S02]  /*2230*/  LEA R8, P2, R100, R10, 0x1 ;  /* 0x0000000a64087211 */ /* 0x000fe400078408ff */
[----:B------:R-:W-:Y:S02]  /*2240*/  SHF.L.U64.HI R101, R96, 0x3, R97 ;  /* 0x0000000360657819 */ /* 0x000fe40000010261 */
[----:B------:R-:W-:Y:S01]  /*2250*/  LEA.HI.X R9, R100, R11, R9, 0x1, P2 ;  /* 0x0000000b64097211 */ /* 0x000fe200010f0c09 */
[----:B------:R-:W-:Y:S02]  /*2260*/  IMAD.SHL.U32 R100, R96, 0x8, RZ ;  /* 0x0000000860647824 */ /* 0x000fe400078e00ff */
[----:B--2---:R-:W-:-:S04]  /*2270*/  IMAD.U32 R92, R5, 0x10000, RZ ;  /* 0x00010000055c7824 */ /* 0x004fc800078e00ff */
[----:B------:R-:W-:Y:S01]  /*2280*/  FMUL R15, R92, R89 ;  /* 0x000000595c0f7220 */ /* 0x000fe20000400000 */
[----:B------:R-:W-:-:S03]  /*2290*/  LEA R92, P1, R104, UR4, 0x1 ;  /* 0x00000004685c7c11 */ /* 0x000fc6000f8208ff */
[----:B------:R-:W-:Y:S01]  /*22a0*/  FFMA R15, R56, R88, R15 ;  /* 0x00000058380f7223 */ /* 0x000fe2000000000f */
[----:B------:R-:W-:Y:S02]  /*22b0*/  LEA.HI.X R93, R104, UR5, R93, 0x1, P1 ;  /* 0x00000005685d7c11 */ /* 0x000fe400088f0c5d */
[----:B------:R-:W-:Y:S02]  /*22c0*/  ISETP.GT.AND P1, PT, R3, RZ, P4 ;  /* 0x000000ff0300720c */ /* 0x000fe40002724270 */
[----:B------:R-:W-:-:S05]  /*22d0*/  F2FP.BF16.F32.PACK_AB R15, RZ, R15 ;  /* 0x0000000fff0f723e */ /* 0x000fca00000010ff */
[----:B------:R0:W-:Y:S06]  /*22e0*/  @P0 STG.E.U16 desc[UR36][R92.64], R15 ;  /* 0x0000000f5c000986 */ /* 0x0001ec000c101524 */
[----:B------:R-:W-:Y:S05]  /*22f0*/  @!P1 BRA `(.L_x_31) ;  /* 0x0000000000049947 */ /* 0x000fea0003800000 */
[----:B------:R1:W5:Y:S02]  /*2300*/  LDG.E.LTC128B.U16 R5, desc[UR36][R8.64+0x2] ;  /* 0x0000022408057981 */ /* 0x000364000c1e1520 */
.L_x_31:
[----:B------:R-:W-:Y:S05]  /*2310*/  BSYNC B1 ;  /* 0x0000000000017941 */ /* 0x000fea0003800000 */
.L_x_30:
[----:B------:R-:W-:Y:S01]  /*2320*/  IMAD.WIDE.U32 R104, R113, R96, R100 ;  /* 0x0000006071687225 */ /* 0x000fe200078e0064 */
[----:B------:R-:W-:-:S03]  /*2330*/  ISETP.GT.AND P0, PT, R3, 0x8, P6 ;  /* 0x000000080300780c */ /* 0x000fc60003704270 */
[----:B-----5:R-:W-:Y:S01]  /*2340*/  IMAD.U32 R56, R5, 0x10000, RZ ;  /* 0x0001000005387824 */ /* 0x020fe200078e00ff */
[----:B0-----:R-:W-:Y:S01]  /*2350*/  IADD3 R15, P2, R20, R104, RZ ;  /* 0x00000068140f7210 */ /* 0x001fe20007f5e0ff */
[----:B------:R-:W-:Y:S02]  /*2360*/  IMAD.IADD R109, R109, 0x1, R105 ;  /* 0x000000016d6d7824 */ /* 0x000fe400078e0269 */
[----:B------:R-:W-:Y:S02]  /*2370*/  FMUL R56, R56, R89 ;  /* 0x0000005938387220 */ /* 0x000fe40000400000 */
[----:B------:R-:W-:Y:S02]  /*2380*/  IMAD.X R98, R109, 0x1, R91, P2 ;  /* 0x000000016d627824 */ /* 0x000fe400010e065b */
[----:B------:R-:W-:Y:S01]  /*2390*/  FFMA R57, R57, R88, R56 ;  /* 0x0000005839397223 */ /* 0x000fe20000000038 */
[----:B------:R-:W-:-:S04]  /*23a0*/  LEA R56, P2, R15, R10, 0x1 ;  /* 0x0000000a0f387211 */ /* 0x000fc800078408ff */
[----:B------:R-:W-:Y:S02]  /*23b0*/  F2FP.BF16.F32.PACK_AB R99, RZ, R57 ;  /* 0x00000039ff63723e */ /* 0x000fe400000010ff */
[----:B------:R-:W-:Y:S02]  /*23c0*/  LEA.HI.X R57, R15, R11, R98, 0x1, P2 ;  /* 0x0000000b0f397211 */ /* 0x000fe400010f0c62 */
[----:B------:R-:W-:Y:S01]  /*23d0*/  PRMT R15, R5, 0x7610, R15 ;  /* 0x00007610050f7816 */ /* 0x000fe2000000000f */
[----:B------:R0:W-:Y:S05]  /*23e0*/  @P1 STG.E.U16 desc[UR36][R92.64+0x2], R99 ;  /* 0x000002635c001986 */ /* 0x0001ea000c101524 */
[----:B------:R2:W3:Y:S01]  /*23f0*/  @P0 LDG.E.LTC128B.U16 R15, desc[UR36][R56.64] ;  /* 0x00000024380f0981 */ /* 0x0004e2000c1e1520 */
[----:B------:R-:W-:Y:S01]  /*2400*/  IADD3 R104, P1, R6, R104, RZ ;  /* 0x0000006806687210 */ /* 0x000fe20007f3e0ff */
[----:B------:R-:W-:Y:S01]  /*2410*/  BSSY B1, `(.L_x_32) ;  /* 0x0000012000017945 */ /* 0x000fe20003800000 */
[----:B------:R-:W-:-:S03]  /*2420*/  SHF.L.U64.HI R111, R12, 0x4, R13 ;  /* 0x000000040c6f7819 */ /* 0x000fc6000001020d */
[----:B------:R-:W-:Y:S01]  /*2430*/  IMAD.X R105, R7, 0x1, R109, P1 ;  /* 0x0000000107697824 */ /* 0x000fe200008e066d */
[----:B------:R-:W-:Y:S01]  /*2440*/  ISETP.GT.AND P1, PT, R3, 0x8, P4 ;  /* 0x000000080300780c */ /* 0x000fe20002724270 */
[----:B------:R-:W-:Y:S02]  /*2450*/  IMAD.SHL.U32 R109, R12, 0x10, RZ ;  /* 0x000000100c6d7824 */ /* 0x000fe400078e00ff */
[----:B------:R-:W-:-:S03]  /*2460*/  IMAD.WIDE.U32 R104, R23, R14, R104 ;  /* 0x0000000e17687225 */ /* 0x000fc600078e0068 */
[----:B--2---:R-:W-:Y:S01]  /*2470*/  LEA R56, P3, R104, R10, 0x1 ;  /* 0x0000000a68387211 */ /* 0x004fe200078608ff */
[----:B---3--:R-:W-:-:S04]  /*2480*/  IMAD.U32 R98, R15, 0x10000, RZ ;  /* 0x000100000f627824 */ /* 0x008fc800078e00ff */
[----:B------:R-:W-:Y:S01]  /*2490*/  FMUL R5, R98, R89 ;  /* 0x0000005962057220 */ /* 0x000fe20000400000 */
[----:B------:R-:W-:-:S03]  /*24a0*/  IADD3 R98, P2, R109, R92, RZ ;  /* 0x0000005c6d627210 */ /* 0x000fc60007f5e0ff */
[----:B------:R-:W-:Y:S01]  /*24b0*/  FFMA R5, R58, R88, R5 ;  /* 0x000000583a057223 */ /* 0x000fe20000000005 */
[----:B------:R-:W-:Y:S02]  /*24c0*/  IMAD.IADD R58, R103, 0x1, R105 ;  /* 0x00000001673a7824 */ /* 0x000fe400078e0269 */
[----:B0-----:R-:W-:Y:S02]  /*24d0*/  IMAD.X R99, R111, 0x1, R93, P2 ;  /* 0x000000016f637824 */ /* 0x001fe400010e065d */
[----:B------:R-:W-:Y:S02]  /*24e0*/  F2FP.BF16.F32.PACK_AB R5, RZ, R5 ;  /* 0x00000005ff05723e */ /* 0x000fe400000010ff */
[----:B------:R-:W-:-:S03]  /*24f0*/  LEA.HI.X R57, R104, R11, R58, 0x1, P3 ;  /* 0x0000000b68397211 */ /* 0x000fc600018f0c3a */
[----:B------:R0:W-:Y:S01]  /*2500*/  @P0 STG.E.U16 desc[UR36][R98.64], R5 ;  /* 0x0000000562000986 */ /* 0x0001e2000c101524 */
[----:B------:R-:W-:Y:S05]  /*2510*/  @!P1 BRA `(.L_x_33) ;  /* 0x0000000000049947 */ /* 0x000fea0003800000 */
[----:B------:R2:W5:Y:S02]  /*2520*/  LDG.E.LTC128B.U16 R15, desc[UR36][R56.64+0x2] ;  /* 0x00000224380f7981 */ /* 0x000564000c1e1520 */
.L_x_33:
[----:B------:R-:W-:Y:S05]  /*2530*/  BSYNC B1 ;  /* 0x0000000000017941 */ /* 0x000fea0003800000 */
.L_x_32:
[C---:B-----5:R-:W-:Y:S01]  /*2540*/  IMAD.U32 R58, R15.reuse, 0x10000, RZ ;  /* 0x000100000f3a7824 */ /* 0x060fe200078e00ff */
[----:B------:R-:W-:Y:S01]  /*2550*/  ISETP.GT.AND P4, PT, R4, 0x8, PT ;  /* 0x000000080400780c */ /* 0x000fe20003f84270 */
[----:B------:R-:W-:Y:S01]  /*2560*/  BSSY B1, `(.L_x_34) ;  /* 0x000000d000017945 */ /* 0x000fe20003800000 */
[----:B------:R-:W-:Y:S01]  /*2570*/  PRMT R104, R15, 0x7610, R104 ;  /* 0x000076100f687816 */ /* 0x000fe20000000068 */
[----:B------:R-:W-:Y:S01]  /*2580*/  FMUL R58, R58, R89 ;  /* 0x000000593a3a7220 */ /* 0x000fe20000400000 */
[----:B------:R-:W-:Y:S02]  /*2590*/  ISETP.GT.AND P0, PT, R3, RZ, P4 ;  /* 0x000000ff0300720c */ /* 0x000fe40002704270 */
[----:B------:R-:W-:Y:S01]  /*25a0*/  P2R R108, PR, RZ, 0x10 ;  /* 0x00000010ff6c7803 */ /* 0x000fe20000000000 */
[----:B------:R-:W-:Y:S01]  /*25b0*/  FFMA R58, R59, R88, R58 ;  /* 0x000000583b3a7223 */ /* 0x000fe2000000003a */
[----:B------:R-:W-:-:S04]  /*25c0*/  IMAD.MOV.U32 R59, RZ, RZ, R99 ;  /* 0x000000ffff3b7224 */ /* 0x000fc800078e0063 */
[----:B------:R-:W-:-:S04]  /*25d0*/  F2FP.BF16.F32.PACK_AB R58, RZ, R58 ;  /* 0x0000003aff3a723e */ /* 0x000fc800000010ff */
[----:B0-----:R-:W-:Y:S01]  /*25e0*/  PRMT R5, R58, 0x7610, R5 ;  /* 0x000076103a057816 */ /* 0x001fe20000000005 */
[----:B------:R-:W-:-:S05]  /*25f0*/  IMAD.MOV.U32 R58, RZ, RZ, R98 ;  /* 0x000000ffff3a7224 */ /* 0x000fca00078e0062 */
[----:B------:R0:W-:Y:S01]  /*2600*/  @P1 STG.E.U16 desc[UR36][R58.64+0x2], R5 ;  /* 0x000002053a001986 */ /* 0x0001e2000c101524 */
[----:B------:R-:W-:Y:S05]  /*2610*/  @!P0 BRA `(.L_x_35) ;  /* 0x0000000000048947 */ /* 0x000fea0003800000 */
[----:B------:R3:W5:Y:S02]  /*2620*/  LDG.E.LTC128B.U16 R104, desc[UR36][R8.64+0x10] ;  /* 0x0000102408687981 */ /* 0x000764000c1e1520 */
.L_x_35:
[----:B------:R-:W-:Y:S05]  /*2630*/  BSYNC B1 ;  /* 0x0000000000017941 */ /* 0x000fea0003800000 */
.L_x_34:
[----:B-----5:R-:W-:Y:S01]  /*2640*/  IMAD.U32 R106, R104, 0x10000, RZ ;  /* 0x00010000686a7824 */ /* 0x020fe200078e00ff */
[C---:B------:R-:W-:Y:S01]  /*2650*/  SHF.L.U64.HI R15, R12.reuse, 0x8, R13 ;  /* 0x000000080c0f7819 */ /* 0x040fe2000001020d */
[----:B0-----:R-:W-:Y:S01]  /*2660*/  IMAD.SHL.U32 R5, R12, 0x100, RZ ;  /* 0x000001000c057824 */ /* 0x001fe200078e00ff */
[----:B------:R-:W-:Y:S01]  /*2670*/  ISETP.GT.AND P3, PT, R4, 0x9, PT ;  /* 0x000000090400780c */ /* 0x000fe20003f64270 */
[----:B------:R-:W-:Y:S01]  /*2680*/  FMUL R105, R106, R89 ;  /* 0x000000596a697220 */ /* 0x000fe20000400000 */
[----:B------:R-:W-:Y:S02]  /*2690*/  BSSY B1, `(.L_x_36) ;  /* 0x000000a000017945 */ /* 0x000fe40003800000 */
[----:B------:R-:W-:Y:S01]  /*26a0*/  IADD3 R12, P1, P2, R5, R92, R109 ;  /* 0x0000005c050c7210 */ /* 0x000fe20007a3e06d */
[----:B------:R-:W-:-:S03]  /*26b0*/  FFMA R105, R60, R88, R105 ;  /* 0x000000583c697223 */ /* 0x000fc60000000069 */
[----:B------:R-:W-:Y:S02]  /*26c0*/  IADD3.X R13, R15, R93, R111, P1, P2 ;  /* 0x0000005d0f0d7210 */ /* 0x000fe40000fe446f */
[----:B------:R-:W-:Y:S02]  /*26d0*/  F2FP.BF16.F32.PACK_AB R60, RZ, R105 ;  /* 0x00000069ff3c723e */ /* 0x000fe400000010ff */
[----:B------:R-:W-:Y:S02]  /*26e0*/  ISETP.GT.AND P1, PT, R3, RZ, P3 ;  /* 0x000000ff0300720c */ /* 0x000fe40001f24270 */
[----:B------:R-:W-:Y:S01]  /*26f0*/  P2R R105, PR, RZ, 0x8 ;  /* 0x00000008ff697803 */ /* 0x000fe20000000000 */
[----:B------:R0:W-:Y:S10]  /*2700*/  @P0 STG.E.U16 desc[UR36][R92.64+0x10], R60 ;  /* 0x0000103c5c000986 */ /* 0x0001f4000c101524 */
[----:B------:R-:W-:Y:S05]  /*2710*/  @!P1 BRA `(.L_x_37) ;  /* 0x0000000000049947 */ /* 0x000fea0003800000 */
[----:B------:R4:W5:Y:S02]  /*2720*/  LDG.E.LTC128B.U16 R104, desc[UR36][R8.64+0x12] ;  /* 0x0000122408687981 */ /* 0x000964000c1e1520 */
.L_x_37:
[----:B------:R-:W-:Y:S05]  /*2730*/  BSYNC B1 ;  /* 0x0000000000017941 */ /* 0x000fea0003800000 */
.L_x_36:
[----:B0----5:R-:W-:Y:S01]  /*2740*/  IMAD.U32 R60, R104, 0x10000, RZ ;  /* 0x00010000683c7824 */ /* 0x021fe200078e00ff */
[----:B------:R-:W-:Y:S01]  /*2750*/  ISETP.GT.AND P0, PT, R3, 0x8, P4 ;  /* 0x000000080300780c */ /* 0x000fe20002704270 */
[----:B------:R-:W-:Y:S02]  /*2760*/  BSSY B1, `(.L_x_38) ;  /* 0x000000a000017945 */ /* 0x000fe40003800000 */
[----:B------:R-:W-:-:S04]  /*2770*/  FMUL R60, R60, R89 ;  /* 0x000000593c3c7220 */ /* 0x000fc80000400000 */
[----:B------:R-:W-:Y:S01]  /*2780*/  FFMA R60, R61, R88, R60 ;  /* 0x000000583d3c7223 */ /* 0x000fe2000000003c */
[----:B------:R-:W-:-:S04]  /*2790*/  @P1 IMAD.MOV.U32 R61, RZ, RZ, R93 ;  /* 0x000000ffff3d1224 */ /* 0x000fc800078e005d */
[----:B------:R-:W-:-:S04]  /*27a0*/  F2FP.BF16.F32.PACK_AB R60, RZ, R60 ;  /* 0x0000003cff3c723e */ /* 0x000fc800000010ff */
[----:B------:R-:W-:Y:S01]  /*27b0*/  PRMT R106, R60, 0x7610, R106 ;  /* 0x000076103c6a7816 */ /* 0x000fe2000000006a */
[----:B------:R-:W-:-:S05]  /*27c0*/  @P1 IMAD.MOV.U32 R60, RZ, RZ, R92 ;  /* 0x000000ffff3c1224 */ /* 0x000fca00078e005c */
[----:B------:R0:W-:Y:S01]  /*27d0*/  @P1 STG.E.U16 desc[UR36][R60.64+0x12], R106 ;  /* 0x0000126a3c001986 */ /* 0x0001e2000c101524 */
[----:B------:R-:W-:Y:S05]  /*27e0*/  @!P0 BRA `(.L_x_39) ;  /* 0x0000000000048947 */ /* 0x000fea0003800000 */
[----:B------:R0:W5:Y:S02]  /*27f0*/  LDG.E.LTC128B.U16 R104, desc[UR36][R56.64+0x10] ;  /* 0x0000102438687981 */ /* 0x000164000c1e1520 */
.L_x_39:
[----:B------:R-:W-:Y:S05]  /*2800*/  BSYNC B1 ;  /* 0x0000000000017941 */ /* 0x000fea0003800000 */
.L_x_38:
[----:B0----5:R-:W-:Y:S01]  /*2810*/  IMAD.U32 R60, R104, 0x10000, RZ ;  /* 0x00010000683c7824 */ /* 0x021fe200078e00ff */
[----:B------:R-:W-:Y:S01]  /*2820*/  ISETP.GT.AND P1, PT, R3, 0x8, P3 ;  /* 0x000000080300780c */ /* 0x000fe20001f24270 */
[----:B------:R-:W-:Y:S02]  /*2830*/  BSSY B1, `(.L_x_40) ;  /* 0x0000007000017945 */ /* 0x000fe40003800000 */
[----:B------:R-:W-:-:S04]  /*2840*/  FMUL R61, R60, R89 ;  /* 0x000000593c3d7220 */ /* 0x000fc80000400000 */
[----:B------:R-:W-:-:S05]  /*2850*/  FFMA R61, R62, R88, R61 ;  /* 0x000000583e3d7223 */ /* 0x000fca000000003d */
[----:B------:R-:W-:-:S05]  /*2860*/  F2FP.BF16.F32.PACK_AB R61, RZ, R61 ;  /* 0x0000003dff3d723e */ /* 0x000fca00000010ff */
[----:B------:R0:W-:Y:S01]  /*2870*/  @P0 STG.E.U16 desc[UR36][R58.64+0x10], R61 ;  /* 0x0000103d3a000986 */ /* 0x0001e2000c101524 */
[----:B------:R-:W-:Y:S05]  /*2880*/  @!P1 BRA `(.L_x_41) ;  /* 0x0000000000049947 */ /* 0x000fea0003800000 */
[----:B------:R0:W5:Y:S02]  /*2890*/  LDG.E.LTC128B.U16 R104, desc[UR36][R56.64+0x12] ;  /* 0x0000122438687981 */ /* 0x000164000c1e1520 */
.L_x_41:
[----:B------:R-:W-:Y:S05]  /*28a0*/  BSYNC B1 ;  /* 0x0000000000017941 */ /* 0x000fea0003800000 */
.L_x_40:
[----:B-----5:R-:W-:Y:S01]  /*28b0*/  IMAD.U32 R60, R104, 0x10000, RZ ;  /* 0x00010000683c7824 */ /* 0x020fe200078e00ff */
[----:B------:R-:W-:Y:S01]  /*28c0*/  IADD3 R113, P0, R113, 0x80, RZ ;  /* 0x0000008071717810 */ /* 0x000fe20007f1e0ff */
[----:B------:R-:W-:Y:S01]  /*28d0*/  BSSY B1, `(.L_x_42) ;  /* 0x000000b000017945 */ /* 0x000fe20003800000 */
[----:B------:R-:W-:Y:S01]  /*28e0*/  ISETP.GT.AND P2, PT, R4, 0x10, PT ;  /* 0x000000100400780c */ /* 0x000fe20003f44270 */
[----:B------:R-:W-:Y:S02]  /*28f0*/  FMUL R60, R60, R89 ;  /* 0x000000593c3c7220 */ /* 0x000fe40000400000 */
[----:B------:R-:W-:Y:S01]  /*2900*/  IMAD.X R95, RZ, RZ, R95, P0 ;  /* 0x000000ffff5f7224 */ /* 0x000fe200000e065f */
[----:B------:R-:W-:Y:S01]  /*2910*/  ISETP.GT.AND P0, PT, R3, RZ, P2 ;  /* 0x000000ff0300720c */ /* 0x000fe20001704270 */
[----:B------:R-:W-:Y:S01]  /*2920*/  FFMA R60, R63, R88, R60 ;  /* 0x000000583f3c7223 */ /* 0x000fe2000000003c */
[----:B------:R-:W-:-:S04]  /*2930*/  P2R R106, PR, RZ, 0x4 ;  /* 0x00000004ff6a7803 */ /* 0x000fc80000000000 */
[----:B------:R-:W-:-:S05]  /*2940*/  F2FP.BF16.F32.PACK_AB R60, RZ, R60 ;  /* 0x0000003cff3c723e */ /* 0x000fca00000010ff */
[----:B------:R0:W-:Y:S02]  /*2950*/  @P1 STG.E.U16 desc[UR36][R58.64+0x12], R60 ;  /* 0x0000123c3a001986 */ /* 0x0001e4000c101524 */
[----:B------:R-:W-:Y:S05]  /*2960*/  @!P0 BRA `(.L_x_43) ;  /* 0x0000000000048947 */ /* 0x000fea0003800000 */
[----:B------:R0:W5:Y:S02]  /*2970*/  LDG.E.LTC128B.U16 R104, desc[UR36][R8.64+0x20] ;  /* 0x0000202408687981 */ /* 0x000164000c1e1520 */
.L_x_43:
[----:B------:R-:W-:Y:S05]  /*2980*/  BSYNC B1 ;  /* 0x0000000000017941 */ /* 0x000fea0003800000 */
.L_x_42:
[----:B0----5:R-:W-:Y:S01]  /*2990*/  IMAD.U32 R60, R104, 0x10000, RZ ;  /* 0x00010000683c7824 */ /* 0x021fe200078e00ff */
[----:B------:R-:W-:Y:S01]  /*29a0*/  ISETP.GT.AND P1, PT, R4, 0x11, PT ;  /* 0x000000110400780c */ /* 0x000fe20003f24270 */
[-C--:B------:R-:W-:Y:S01]  /*29b0*/  IMAD.WIDE.U32 R62, R113, R96.reuse, R6 ;  /* 0x00000060713e7225 */ /* 0x080fe200078e0006 */
[----:B------:R-:W-:Y:S03]  /*29c0*/  BSSY B1, `(.L_x_44) ;  /* 0x0000021000017945 */ /* 0x000fe60003800000 */
[----:B------:R-:W-:Y:S01]  /*29d0*/  FMUL R21, R60, R89 ;  /* 0x000000593c157220 */ /* 0x000fe20000400000 */
[----:B------:R-:W-:-:S03]  /*29e0*/  IMAD R60, R95, R96, RZ ;  /* 0x000000605f3c7224 */ /* 0x000fc600078e02ff */
[----:B------:R-:W-:Y:S01]  /*29f0*/  FFMA R21, R64, R88, R21 ;  /* 0x0000005840157223 */ /* 0x000fe20000000015 */
[C---:B------:R-:W-:Y:S02]  /*2a00*/  IMAD R109, R113.reuse, R97, R60 ;  /* 0x00000061716d7224 */ /* 0x040fe400078e023c */
[----:B------:R-:W-:Y:S02]  /*2a10*/  IMAD.WIDE.U32 R60, R113, R96, R90 ;  /* 0x00000060713c7225 */ /* 0x000fe400078e005a */
[----:B------:R-:W-:Y:S02]  /*2a20*/  F2FP.BF16.F32.PACK_AB R21, RZ, R21 ;  /* 0x00000015ff15723e */ /* 0x000fe400000010ff */
[----:B------:R-:W-:Y:S02]  /*2a30*/  IMAD.IADD R63, R109, 0x1, R63 ;  /* 0x000000016d3f7824 */ /* 0x000fe400078e023f */
[----:B------:R-:W-:Y:S01]  /*2a40*/  PRMT R95, R21, 0x7610, R95 ;  /* 0x00007610155f7816 */ /* 0x000fe2000000005f */
[----:B------:R-:W-:-:S02]  /*2a50*/  IMAD.IADD R21, R61, 0x1, R109 ;  /* 0x000000013d157824 */ /* 0x000fc400078e026d */
[----:B------:R-:W-:Y:S02]  /*2a60*/  IMAD.WIDE.U32 R96, R113, R96, R100 ;  /* 0x0000006071607225 */ /* 0x000fe400078e0064 */
[----:B------:R0:W-:Y:S02]  /*2a70*/  @P0 STG.E.U16 desc[UR36][R92.64+0x20], R95 ;  /* 0x0000205f5c000986 */ /* 0x0001e4000c101524 */
[----:B------:R-:W-:Y:S02]  /*2a80*/  IMAD.IADD R109, R109, 0x1, R97 ;  /* 0x000000016d6d7824 */ /* 0x000fe400078e0261 */
[----:B0-----:R-:W-:Y:S01]  /*2a90*/  IMAD.WIDE.U32 R94, R23, R14, R62 ;  /* 0x0000000e175e7225 */ /* 0x001fe200078e003e */
[----:B------:R-:W-:-:S04]  /*2aa0*/  LEA R62, P0, R60, R10, 0x1 ;  /* 0x0000000a3c3e7211 */ /* 0x000fc800078008ff */
[----:B------:R-:W-:Y:S01]  /*2ab0*/  LEA.HI.X R63, R60, R11, R21, 0x1, P0 ;  /* 0x0000000b3c3f7211 */ /* 0x000fe200000f0c15 */
[----:B------:R-:W-:Y:S01]  /*2ac0*/  IMAD.IADD R21, R103, 0x1, R95 ;  /* 0x0000000167157824 */ /* 0x000fe200078e025f */
[----:B------:R-:W-:-:S04]  /*2ad0*/  LEA R60, P0, R94, R10, 0x1 ;  /* 0x0000000a5e3c7211 */ /* 0x000fc800078008ff */
[----:B------:R-:W-:Y:S02]  /*2ae0*/  LEA.HI.X R61, R94, R11, R21, 0x1, P0 ;  /* 0x0000000b5e3d7211 */ /* 0x000fe400000f0c15 */
[----:B------:R-:W-:-:S05]  /*2af0*/  IADD3 R64, P0, R20, R96, RZ ;  /* 0x0000006014407210 */ /* 0x000fca0007f1e0ff */
[----:B------:R-:W-:Y:S01]  /*2b00*/  IMAD.X R90, R109, 0x1, R91, P0 ;  /* 0x000000016d5a7824 */ /* 0x000fe200000e065b */
[----:B------:R-:W-:-:S05]  /*2b10*/  IADD3 R20, P0, R6, R96, RZ ;  /* 0x0000006006147210 */ /* 0x000fca0007f1e0ff */
[----:B------:R-:W-:Y:S01]  /*2b20*/  IMAD.X R21, R7, 0x1, R109, P0 ;  /* 0x0000000107157824 */ /* 0x000fe200000e066d */
[----:B------:R-:W-:Y:S01]  /*2b30*/  LEA R6, P0, R64, R10, 0x1 ;  /* 0x0000000a40067211 */ /* 0x000fe200078008ff */
[----:B------:R-:W-:-:S03]  /*2b40*/  IMAD.WIDE.U32 R20, R23, R14, R20 ;  /* 0x0000000e17147225 */ /* 0x000fc600078e0014 */
[----:B------:R-:W-:Y:S02]  /*2b50*/  LEA.HI.X R7, R64, R11, R90, 0x1, P0 ;  /* 0x0000000b40077211 */ /* 0x000fe400000f0c5a */
[----:B------:R-:W-:Y:S01]  /*2b60*/  P2R R23, PR, RZ, 0x2 ;  /* 0x00000002ff177803 */ /* 0x000fe20000000000 */
[----:B------:R-:W-:Y:S01]  /*2b70*/  IMAD.IADD R103, R103, 0x1, R21 ;  /* 0x0000000167677824 */ /* 0x000fe200078e0215 */
[----:B------:R-:W-:-:S04]  /*2b80*/  LEA R10, P0, R20, R10, 0x1 ;  /* 0x0000000a140a7211 */ /* 0x000fc800078008ff */
[----:B------:R-:W-:Y:S02]  /*2b90*/  LEA.HI.X R11, R20, R11, R103, 0x1, P0 ;  /* 0x0000000b140b7211 */ /* 0x000fe400000f0c67 */
[----:B------:R-:W-:-:S13]  /*2ba0*/  ISETP.GT.AND P0, PT, R3, RZ, P1 ;  /* 0x000000ff0300720c */ /* 0x000fda0000f04270 */
[----:B------:R-:W-:Y:S05]  /*2bb0*/  @!P0 BRA `(.L_x_45) ;  /* 0x0000000000048947 */ /* 0x000fea0003800000 */
[----:B------:R0:W5:Y:S02]  /*2bc0*/  LDG.E.LTC128B.U16 R104, desc[UR36][R8.64+0x22] ;  /* 0x0000222408687981 */ /* 0x000164000c1e1520 */
.L_x_45:
[----:B------:R-:W-:Y:S05]  /*2bd0*/  BSYNC B1 ;  /* 0x0000000000017941 */ /* 0x000fea0003800000 */
.L_x_44:
[----:B-----5:R-:W-:Y:S01]  /*2be0*/  IMAD.U32 R14, R104, 0x10000, RZ ;  /* 0x00010000680e7824 */ /* 0x020fe200078e00ff */
[----:B------:R-:W-:Y:S01]  /*2bf0*/  BSSY B1, `(.L_x_46) ;  /* 0x000000a000017945 */ /* 0x000fe20003800000 */
[----:B------:R-:W-:Y:S02]  /*2c00*/  @P0 IMAD.MOV.U32 R20, RZ, RZ, R92 ;  /* 0x000000ffff140224 */ /* 0x000fe400078e005c */
[----:B------:R-:W-:Y:S01]  /*2c10*/  FMUL R14, R14, R89 ;  /* 0x000000590e0e7220 */ /* 0x000fe20000400000 */
[----:B------:R-:W-:-:S03]  /*2c20*/  @P0 IMAD.MOV.U32 R21, RZ, RZ, R93 ;  /* 0x000000ffff150224 */ /* 0x000fc600078e005d */
[----:B------:R-:W-:-:S05]  /*2c30*/  FFMA R14, R65, R88, R14 ;  /* 0x00000058410e7223 */ /* 0x000fca000000000e */
[----:B------:R-:W-:-:S05]  /*2c40*/  F2FP.BF16.F32.PACK_AB R14, RZ, R14 ;  /* 0x0000000eff0e723e */ /* 0x000fca00000010ff */
[----:B------:R0:W-:Y:S01]  /*2c50*/  @P0 STG.E.U16 desc[UR36][R20.64+0x22], R14 ;  /* 0x0000220e14000986 */ /* 0x0001e2000c101524 */
[----:B------:R-:W-:-:S13]  /*2c60*/  ISETP.GT.AND P0, PT, R3, 0x8, P2 ;  /* 0x000000080300780c */ /* 0x000fda0001704270 */
[----:B0-----:R-:W-:Y:S05]  /*2c70*/  @!P0 BRA `(.L_x_47) ;  /* 0x0000000000048947 */ /* 0x001fea0003800000 */
[----:B------:R0:W5:Y:S02]  /*2c80*/  LDG.E.LTC128B.U16 R104, desc[UR36][R56.64+0x20] ;  /* 0x0000202438687981 */ /* 0x000164000c1e1520 */
.L_x_47:
[----:B------:R-:W-:Y:S05]  /*2c90*/  BSYNC B1 ;  /* 0x0000000000017941 */ /* 0x000fea0003800000 */
.L_x_46:
[----:B-----5:R-:W-:Y:S01]  /*2ca0*/  SHF.L.U32 R14, R104, 0x10, RZ ;  /* 0x00000010680e7819 */ /* 0x020fe200000006ff */
[----:B------:R-:W-:Y:S04]  /*2cb0*/  BSSY B1, `(.L_x_48) ;  /* 0x0000008000017945 */ /* 0x000fe80003800000 */
[----:B------:R-:W-:-:S04]  /*2cc0*/  FMUL R21, R14, R89 ;  /* 0x000000590e157220 */ /* 0x000fc80000400000 */
[----:B------:R-:W-:-:S05]  /*2cd0*/  FFMA R21, R66, R88, R21 ;  /* 0x0000005842157223 */ /* 0x000fca0000000015 */
[----:B------:R-:W-:-:S05]  /*2ce0*/  F2FP.BF16.F32.PACK_AB R21, RZ, R21 ;  /* 0x00000015ff15723e */ /* 0x000fca00000010ff */
[----:B------:R0:W-:Y:S01]  /*2cf0*/  @P0 STG.E.U16 desc[UR36][R58.64+0x20], R21 ;  /* 0x000020153a000986 */ /* 0x0001e2000c101524 */
[----:B------:R-:W-:-:S13]  /*2d00*/  ISETP.GT.AND P0, PT, R3, 0x8, P1 ;  /* 0x000000080300780c */ /* 0x000fda0000f04270 */
[----:B0-----:R-:W-:Y:S05]  /*2d10*/  @!P0 BRA `(.L_x_49) ;  /* 0x0000000000048947 */ /* 0x001fea0003800000 */
[----:B------:R0:W5:Y:S02]  /*2d20*/  LDG.E.LTC128B.U16 R104, desc[UR36][R56.64+0x22] ;  /* 0x0000222438687981 */ /* 0x000164000c1e1520 */
.L_x_49:
[----:B------:R-:W-:Y:S05]  /*2d30*/  BSYNC B1 ;  /* 0x0000000000017941 */ /* 0x000fea0003800000 */
.L_x_48:
[----:B-----5:R-:W-:Y:S01]  /*2d40*/  IMAD.U32 R14, R104, 0x10000, RZ ;  /* 0x00010000680e7824 */ /* 0x020fe200078e00ff */
[----:B------:R-:W-:Y:S01]  /*2d50*/  ISETP.GT.AND P2, PT, R4, 0x18, PT ;  /* 0x000000180400780c */ /* 0x000fe20003f44270 */
[----:B------:R-:W-:Y:S02]  /*2d60*/  BSSY B1, `(.L_x_50) ;  /* 0x0000009000017945 */ /* 0x000fe40003800000 */
[----:B------:R-:W-:Y:S01]  /*2d70*/  FMUL R14, R14, R89 ;  /* 0x000000590e0e7220 */ /* 0x000fe20000400000 */
[----:B------:R-:W-:-:S03]  /*2d80*/  P2R R90, PR, RZ, 0x4 ;  /* 0x00000004ff5a7803 */ /* 0x000fc60000000000 */
[----:B------:R-:W-:-:S05]  /*2d90*/  FFMA R14, R67, R88, R14 ;  /* 0x00000058430e7223 */ /* 0x000fca000000000e */
[----:B------:R-:W-:-:S05]  /*2da0*/  F2FP.BF16.F32.PACK_AB R14, RZ, R14 ;  /* 0x0000000eff0e723e */ /* 0x000fca00000010ff */
[----:B------:R0:W-:Y:S01]  /*2db0*/  @P0 STG.E.U16 desc[UR36][R58.64+0x22], R14 ;  /* 0x0000220e3a000986 */ /* 0x0001e2000c101524 */
[----:B------:R-:W-:-:S13]  /*2dc0*/  ISETP.GT.AND P0, PT, R3, RZ, P2 ;  /* 0x000000ff0300720c */ /* 0x000fda0001704270 */
[----:B0-----:R-:W-:Y:S05]  /*2dd0*/  @!P0 BRA `(.L_x_51) ;  /* 0x0000000000048947 */ /* 0x001fea0003800000 */
[----:B------:R0:W5:Y:S02]  /*2de0*/  LDG.E.LTC128B.U16 R104, desc[UR36][R8.64+0x30] ;  /* 0x0000302408687981 */ /* 0x000164000c1e1520 */
.L_x_51:
[----:B------:R-:W-:Y:S05]  /*2df0*/  BSYNC B1 ;  /* 0x0000000000017941 */ /* 0x000fea0003800000 */
.L_x_50:
[----:B-----5:R-:W-:Y:S01]  /*2e00*/  IMAD.U32 R14, R104, 0x10000, RZ ;  /* 0x00010000680e7824 */ /* 0x020fe200078e00ff */
[----:B------:R-:W-:Y:S01]  /*2e10*/  ISETP.GT.AND P1, PT, R4, 0x19, PT ;  /* 0x000000190400780c */ /* 0x000fe20003f24270 */
[----:B------:R-:W-:Y:S01]  /*2e20*/  @P0 IMAD.MOV.U32 R20, RZ, RZ, R92 ;  /* 0x000000ffff140224 */ /* 0x000fe200078e005c */
[----:B------:R-:W-:Y:S01]  /*2e30*/  BSSY B1, `(.L_x_52) ;  /* 0x000000b000017945 */ /* 0x000fe20003800000 */
[----:B------:R-:W-:-:S04]  /*2e40*/  FMUL R21, R14, R89 ;  /* 0x000000590e157220 */ /* 0x000fc80000400000 */
[----:B------:R-:W-:Y:S01]  /*2e50*/  FFMA R21, R68, R88, R21 ;  /* 0x0000005844157223 */ /* 0x000fe20000000015 */
[----:B------:R-:W-:-:S04]  /*2e60*/  P2R R68, PR, RZ, 0x2 ;  /* 0x00000002ff447803 */ /* 0x000fc80000000000 */
[----:B------:R-:W-:-:S04]  /*2e70*/  F2FP.BF16.F32.PACK_AB R21, RZ, R21 ;  /* 0x00000015ff15723e */ /* 0x000fc800000010ff */
[----:B------:R-:W-:Y:S01]  /*2e80*/  PRMT R14, R21, 0x7610, R14 ;  /* 0x00007610150e7816 */ /* 0x000fe2000000000e */
[----:B------:R-:W-:-:S05]  /*2e90*/  @P0 IMAD.MOV.U32 R21, RZ, RZ, R93 ;  /* 0x000000ffff150224 */ /* 0x000fca00078e005d */
[----:B------:R0:W-:Y:S01]  /*2ea0*/  @P0 STG.E.U16 desc[UR36][R20.64+0x30], R14 ;  /* 0x0000300e14000986 */ /* 0x0001e2000c101524 */
[----:B------:R-:W-:-:S13]  /*2eb0*/  ISETP.GT.AND P0, PT, R3, RZ, P1 ;  /* 0x000000ff0300720c */ /* 0x000fda0000f04270 */
[----:B0-----:R-:W-:Y:S05]  /*2ec0*/  @!P0 BRA `(.L_x_53) ;  /* 0x0000000000048947 */ /* 0x001fea0003800000 */
[----:B------:R0:W5:Y:S02]  /*2ed0*/  LDG.E.LTC128B.U16 R104, desc[UR36][R8.64+0x32] ;  /* 0x0000322408687981 */ /* 0x000164000c1e1520 */
.L_x_53:
[----:B------:R-:W-:Y:S05]  /*2ee0*/  BSYNC B1 ;  /* 0x0000000000017941 */ /* 0x000fea0003800000 */
.L_x_52:
        /* <DEDUP_REMOVED lines=11> */
.L_x_55:
[----:B------:R-:W-:Y:S05]  /*2fa0*/  BSYNC B1 ;  /* 0x0000000000017941 */ /* 0x000fea0003800000 */
.L_x_54:
[----:B-----5:R-:W-:Y:S01]  /*2fb0*/  IMAD.U32 R14, R104, 0x10000, RZ ;  /* 0x00010000680e7824 */ /* 0x020fe200078e00ff */
[----:B------:R-:W-:Y:S03]  /*2fc0*/  BSSY B1, `(.L_x_56) ;  /* 0x0000008000017945 */ /* 0x000fe60003800000 */
[----:B------:R-:W-:-:S04]  /*2fd0*/  FMUL R21, R14, R89 ;  /* 0x000000590e157220 */ /* 0x000fc80000400000 */
[----:B------:R-:W-:-:S05]  /*2fe0*/  FFMA R21, R70, R88, R21 ;  /* 0x0000005846157223 */ /* 0x000fca0000000015 */
[----:B------:R-:W-:-:S05]  /*2ff0*/  F2FP.BF16.F32.PACK_AB R21, RZ, R21 ;  /* 0x00000015ff15723e */ /* 0x000fca00000010ff */
[----:B------:R0:W-:Y:S01]  /*3000*/  @P0 STG.E.U16 desc[UR36][R58.64+0x30], R21 ;  /* 0x000030153a000986 */ /* 0x0001e2000c101524 */
[----:B------:R-:W-:-:S13]  /*3010*/  ISETP.GT.AND P0, PT, R3, 0x8, P1 ;  /* 0x000000080300780c */ /* 0x000fda0000f04270 */
[----:B0-----:R-:W-:Y:S05]  /*3020*/  @!P0 BRA `(.L_x_57) ;  /* 0x0000000000048947 */ /* 0x001fea0003800000 */
[----:B------:R0:W5:Y:S02]  /*3030*/  LDG.E.LTC128B.U16 R104, desc[UR36][R56.64+0x32] ;  /* 0x0000322438687981 */ /* 0x000164000c1e1520 */
.L_x_57:
[----:B------:R-:W-:Y:S05]  /*3040*/  BSYNC B1 ;  /* 0x0000000000017941 */ /* 0x000fea0003800000 */
.L_x_56:
        /* <DEDUP_REMOVED lines=11> */
.L_x_59:
[----:B------:R-:W-:Y:S05]  /*3100*/  BSYNC B1 ;  /* 0x0000000000017941 */ /* 0x000fea0003800000 */
.L_x_58:
[----:B-----5:R-:W-:Y:S01]  /*3110*/  IMAD.U32 R14, R104, 0x10000, RZ ;  /* 0x00010000680e7824 */ /* 0x020fe200078e00ff */
[----:B------:R-:W-:Y:S01]  /*3120*/  ISETP.GT.AND P1, PT, R4, 0x21, PT ;  /* 0x000000210400780c */ /* 0x000fe20003f24270 */
[----:B------:R-:W-:Y:S01]  /*3130*/  @P0 IMAD.MOV.U32 R20, RZ, RZ, R92 ;  /* 0x000000ffff140224 */ /* 0x000fe200078e005c */
[----:B------:R-:W-:Y:S01]  /*3140*/  BSSY B1, `(.L_x_60) ;  /* 0x000000b000017945 */ /* 0x000fe20003800000 */
[----:B------:R-:W-:Y:S01]  /*3150*/  FMUL R21, R14, R89 ;  /* 0x000000590e157220 */ /* 0x000fe20000400000 */
[----:B------:R-:W-:-:S03]  /*3160*/  P2R R70, PR, RZ, 0x2 ;  /* 0x00000002ff467803 */ /* 0x000fc60000000000 */
[----:B------:R-:W-:-:S05]  /*3170*/  FFMA R21, R72, R88, R21 ;  /* 0x0000005848157223 */ /* 0x000fca0000000015 */
[----:B------:R-:W-:-:S04]  /*3180*/  F2FP.BF16.F32.PACK_AB R21, RZ, R21 ;  /* 0x00000015ff15723e */ /* 0x000fc800000010ff */
[----:B------:R-:W-:Y:S01]  /*3190*/  PRMT R14, R21, 0x7610, R14 ;  /* 0x00007610150e7816 */ /* 0x000fe2000000000e */
[----:B------:R-:W-:-:S05]  /*31a0*/  @P0 IMAD.MOV.U32 R21, RZ, RZ, R93 ;  /* 0x000000ffff150224 */ /* 0x000fca00078e005d */
[----:B------:R0:W-:Y:S01]  /*31b0*/  @P0 STG.E.U16 desc[UR36][R20.64+0x40], R14 ;  /* 0x0000400e14000986 */ /* 0x0001e2000c101524 */
[----:B------:R-:W-:-:S13]  /*31c0*/  ISETP.GT.AND P0, PT, R3, RZ, P1 ;  /* 0x000000ff0300720c */ /* 0x000fda0000f04270 */
[----:B0-----:R-:W-:Y:S05]  /*31d0*/  @!P0 BRA `(.L_x_61) ;  /* 0x0000000000048947 */ /* 0x001fea0003800000 */
[----:B------:R0:W5:Y:S02]  /*31e0*/  LDG.E.LTC128B.U16 R104, desc[UR36][R8.64+0x42] ;  /* 0x0000422408687981 */ /* 0x000164000c1e1520 */
.L_x_61:
[----:B------:R-:W-:Y:S05]  /*31f0*/  BSYNC B1 ;  /* 0x0000000000017941 */ /* 0x000fea0003800000 */
.L_x_60:
        /* <DEDUP_REMOVED lines=11> */
.L_x_63:
[----:B------:R-:W-:Y:S05]  /*32b0*/  BSYNC B1 ;  /* 0x0000000000017941 */ /* 0x000fea0003800000 */
.L_x_62:
        /* <DEDUP_REMOVED lines=9> */
.L_x_65:
[----:B------:R-:W-:Y:S05]  /*3350*/  BSYNC B1 ;  /* 0x0000000000017941 */ /* 0x000fea0003800000 */
.L_x_64:
        /* <DEDUP_REMOVED lines=11> */
.L_x_67:
[----:B------:R-:W-:Y:S05]  /*3410*/  BSYNC B1 ;  /* 0x0000000000017941 */ /* 0x000fea0003800000 */
.L_x_66:
[----:B-----5:R-:W-:Y:S01]  /*3420*/  IMAD.U32 R14, R104, 0x10000, RZ ;  /* 0x00010000680e7824 */ /* 0x020fe200078e00ff */
[----:B------:R-:W-:Y:S01]  /*3430*/  ISETP.GT.AND P5, PT, R4, 0x29, PT ;  /* 0x000000290400780c */ /* 0x000fe20003fa4270 */
[----:B------:R-:W-:Y:S01]  /*3440*/  @P0 IMAD.MOV.U32 R20, RZ, RZ, R92 ;  /* 0x000000ffff140224 */ /* 0x000fe200078e005c */
[----:B------:R-:W-:Y:S01]  /*3450*/  BSSY B1, `(.L_x_68) ;  /* 0x000000b000017945 */ /* 0x000fe20003800000 */
[----:B------:R-:W-:-:S04]  /*3460*/  FMUL R21, R14, R89 ;  /* 0x000000590e157220 */ /* 0x000fc80000400000 */
[----:B------:R-:W-:-:S05]  /*3470*/  FFMA R21, R76, R88, R21 ;  /* 0x000000584c157223 */ /* 0x000fca0000000015 */
[----:B------:R-:W-:-:S04]  /*3480*/  F2FP.BF16.F32.PACK_AB R21, RZ, R21 ;  /* 0x00000015ff15723e */ /* 0x000fc800000010ff */
[----:B------:R-:W-:Y:S01]  /*3490*/  PRMT R14, R21, 0x7610, R14 ;  /* 0x00007610150e7816 */ /* 0x000fe2000000000e */
[----:B------:R-:W-:-:S05]  /*34a0*/  @P0 IMAD.MOV.U32 R21, RZ, RZ, R93 ;  /* 0x000000ffff150224 */ /* 0x000fca00078e005d */
[----:B------:R1:W-:Y:S01]  /*34b0*/  @P0 STG.E.U16 desc[UR36][R20.64+0x50], R14 ;  /* 0x0000500e14000986 */ /* 0x0003e2000c101524 */
[----:B------:R-:W-:Y:S02]  /*34c0*/  ISETP.GT.AND P0, PT, R3, RZ, P5 ;  /* 0x000000ff0300720c */ /* 0x000fe40002f04270 */
[----:B-1----:R-:W-:-:S11]  /*34d0*/  P2R R14, PR, RZ, 0x20 ;  /* 0x00000020ff0e7803 */ /* 0x002fd60000000000 */
[----:B------:R-:W-:Y:S05]  /*34e0*/  @!P0 BRA `(.L_x_69) ;  /* 0x0000000000048947 */ /* 0x000fea0003800000 */
[----:B------:R1:W5:Y:S02]  /*34f0*/  LDG.E.LTC128B.U16 R104, desc[UR36][R8.64+0x52] ;  /* 0x0000522408687981 */ /* 0x000364000c1e1520 */
.L_x_69:
[----:B------:R-:W-:Y:S05]  /*3500*/  BSYNC B1 ;  /* 0x0000000000017941 */ /* 0x000fea0003800000 */
.L_x_68:
        /* <DEDUP_REMOVED lines=11> */
.L_x_71:
[----:B------:R-:W-:Y:S05]  /*35c0*/  BSYNC B1 ;  /* 0x0000000000017941 */ /* 0x000fea0003800000 */
.L_x_70:
        /* <DEDUP_REMOVED lines=9> */
.L_x_73:
[----:B------:R-:W-:Y:S05]  /*3660*/  BSYNC B1 ;  /* 0x0000000000017941 */ /* 0x000fea0003800000 */
.L_x_72:
[----:B-----5:R-:W-:Y:S01]  /*3670*/  IMAD.U32 R14, R104, 0x10000, RZ ;  /* 0x00010000680e7824 */ /* 0x020fe200078e00ff */
[----:B------:R-:W-:Y:S01]  /*3680*/  ISETP.GT.AND P3, PT, R4, 0x30, PT ;  /* 0x000000300400780c */ /* 0x000fe20003f64270 */
[----:B------:R-:W-:Y:S02]  /*3690*/  BSSY B1, `(.L_x_74) ;  /* 0x0000008000017945 */ /* 0x000fe40003800000 */
[----:B------:R-:W-:-:S04]  /*36a0*/  FMUL R14, R14, R89 ;  /* 0x000000590e0e7220 */ /* 0x000fc80000400000 */
[----:B------:R-:W-:-:S05]  /*36b0*/  FFMA R14, R79, R88, R14 ;  /* 0x000000584f0e7223 */ /* 0x000fca000000000e */
[----:B------:R-:W-:-:S05]  /*36c0*/  F2FP.BF16.F32.PACK_AB R14, RZ, R14 ;  /* 0x0000000eff0e723e */ /* 0x000fca00000010ff */
[----:B------:R0:W-:Y:S01]  /*36d0*/  @P0 STG.E.U16 desc[UR36][R58.64+0x52], R14 ;  /* 0x0000520e3a000986 */ /* 0x0001e2000c101524 */
[----:B------:R-:W-:-:S13]  /*36e0*/  ISETP.GT.AND P0, PT, R3, RZ, P3 ;  /* 0x000000ff0300720c */ /* 0x000fda0001f04270 */
[----:B0-----:R-:W-:Y:S05]  /*36f0*/  @!P0 BRA `(.L_x_75) ;  /* 0x0000000000048947 */ /* 0x001fea0003800000 */
[----:B------:R0:W5:Y:S02]  /*3700*/  LDG.E.LTC128B.U16 R104, desc[UR36][R8.64+0x60] ;  /* 0x0000602408687981 */ /* 0x000164000c1e1520 */
.L_x_75:
[----:B------:R-:W-:Y:S05]  /*3710*/  BSYNC B1 ;  /* 0x0000000000017941 */ /* 0x000fea0003800000 */
.L_x_74:
        /* <DEDUP_REMOVED lines=13> */
.L_x_77:
[----:B------:R-:W-:Y:S05]  /*37f0*/  BSYNC B1 ;  /* 0x0000000000017941 */ /* 0x000fea0003800000 */
.L_x_76:
        /* <DEDUP_REMOVED lines=11> */
.L_x_79:
[----:B------:R-:W-:Y:S05]  /*38b0*/  BSYNC B1 ;  /* 0x0000000000017941 */ /* 0x000fea0003800000 */
.L_x_78:
        /* <DEDUP_REMOVED lines=9> */
.L_x_81:
[----:B------:R-:W-:Y:S05]  /*3950*/  BSYNC B1 ;  /* 0x0000000000017941 */ /* 0x000fea0003800000 */
.L_x_80:
        /* <DEDUP_REMOVED lines=10> */
.L_x_83:
[----:B------:R-:W-:Y:S05]  /*3a00*/  BSYNC B1 ;  /* 0x0000000000017941 */ /* 0x000fea0003800000 */
.L_x_82:
        /* <DEDUP_REMOVED lines=8> */
[----:B------:R-:W-:-:S05]  /*3a90*/  IADD3 R20, P0, R5, R98, RZ ;  /* 0x0000006205147210 */ /* 0x000fca0007f1e0ff */
[----:B-1----:R-:W-:Y:S01]  /*3aa0*/  IMAD.X R21, R15, 0x1, R99, P0 ;  /* 0x000000010f157824 */ /* 0x002fe200000e0663 */
[----:B------:R-:W-:-:S05]  /*3ab0*/  IADD3 R64, P0, R5, R98, RZ ;  /* 0x0000006205407210 */ /* 0x000fca0007f1e0ff */
[----:B------:R-:W-:Y:S01]  /*3ac0*/  IMAD.X R65, R15, 0x1, R99, P0 ;  /* 0x000000010f417824 */ /* 0x000fe200000e0663 */
[----:B------:R-:W-:-:S05]  /*3ad0*/  IADD3 R14, P0, R5, R92, RZ ;  /* 0x0000005c050e7210 */ /* 0x000fca0007f1e0ff */
[----:B------:R-:W-:Y:S01]  /*3ae0*/  IMAD.X R15, R15, 0x1, R93, P0 ;  /* 0x000000010f0f7824 */ /* 0x000fe200000e065d */
[----:B------:R-:W-:-:S04]  /*3af0*/  ISETP.GT.AND P0, PT, R4, 0x39, PT ;  /* 0x000000390400780c */ /* 0x000fc80003f04270 */
[----:B------:R-:W-:-:S13]  /*3b00*/  ISETP.GT.AND P4, PT, R3, RZ, P0 ;  /* 0x000000ff0300720c */ /* 0x000fda0000784270 */
[----:B------:R-:W-:Y:S05]  /*3b10*/  @!P4 BRA `(.L_x_85) ;  /* 0x000000000004c947 */ /* 0x000fea0003800000 */
[----:B------:R1:W5:Y:S02]  /*3b20*/  LDG.E.LTC128B.U16 R104, desc[UR36][R8.64+0x72] ;  /* 0x0000722408687981 */ /* 0x000364000c1e1520 */
.L_x_85:
[----:B------:R-:W-:Y:S05]  /*3b30*/  BSYNC B1 ;  /* 0x0000000000017941 */ /* 0x000fea0003800000 */
.L_x_84:
        /* <DEDUP_REMOVED lines=9> */
.L_x_87:
[----:B------:R-:W-:Y:S05]  /*3bd0*/  BSYNC B1 ;  /* 0x0000000000017941 */ /* 0x000fea0003800000 */
.L_x_86:
        /* <DEDUP_REMOVED lines=9> */
.L_x_89:
[----:B------:R-:W-:Y:S05]  /*3c70*/  BSYNC B1 ;  /* 0x0000000000017941 */ /* 0x000fea0003800000 */
.L_x_88:
[----:B-----5:R-:W-:-:S04]  /*3c80*/  IMAD.U32 R4, R104, 0x10000, RZ ;  /* 0x0001000068047824 */ /* 0x020fc800078e00ff */
[----:B------:R-:W-:-:S04]  /*3c90*/  FMUL R4, R4, R89 ;  /* 0x0000005904047220 */ /* 0x000fc80000400000 */
[----:B------:R-:W-:-:S05]  /*3ca0*/  FFMA R4, R87, R88, R4 ;  /* 0x0000005857047223 */ /* 0x000fca0000000004 */
[----:B------:R-:W-:-:S04]  /*3cb0*/  F2FP.BF16.F32.PACK_AB R4, RZ, R4 ;  /* 0x00000004ff04723e */ /* 0x000fc800000010ff */
[----:B-1-34-:R-:W-:-:S05]  /*3cc0*/  PRMT R8, R4, 0x7610, R8 ;  /* 0x0000761004087816 */ /* 0x01afca0000000008 */
[----:B------:R1:W-:Y:S01]  /*3cd0*/  @P4 STG.E.U16 desc[UR36][R58.64+0x72], R8 ;  /* 0x000072083a004986 */ /* 0x0003e2000c101524 */
[----:B------:R-:W-:-:S13]  /*3ce0*/  ISETP.GT.AND P4, PT, R3, 0x80, P6 ;  /* 0x000000800300780c */ /* 0x000fda0003784270 */
[----:B------:R-:W3:Y:S01]  /*3cf0*/  @P4 LDG.E.LTC128B.U16 R104, desc[UR36][R62.64] ;  /* 0x000000243e684981 */ /* 0x000ee2000c1e1520 */
[----:B------:R-:W-:Y:S01]  /*3d00*/  BSSY B1, `(.L_x_90) ;  /* 0x000000a000017945 */ /* 0x000fe20003800000 */
[----:B---3--:R-:W-:-:S05]  /*3d10*/  SHF.L.U32 R4, R104, 0x10, RZ ;  /* 0x0000001068047819 */ /* 0x008fca00000006ff */
[----:B------:R-:W-:-:S04]  /*3d20*/  FMUL R5, R4, R89 ;  /* 0x0000005904057220 */ /* 0x000fc80000400000 */
[----:B------:R-:W-:-:S05]  /*3d30*/  FFMA R5, R24, R88, R5 ;  /* 0x0000005818057223 */ /* 0x000fca0000000005 */
[----:B------:R-:W-:-:S05]  /*3d40*/  F2FP.BF16.F32.PACK_AB R5, RZ, R5 ;  /* 0x00000005ff05723e */ /* 0x000fca00000010ff */
[----:B------:R1:W-:Y:S01]  /*3d50*/  @P4 STG.E.U16 desc[UR36][R14.64], R5 ;  /* 0x000000050e004986 */ /* 0x0003e2000c101524 */
[----:B------:R-:W-:-:S04]  /*3d60*/  ISETP.NE.AND P4, PT, R107, RZ, PT ;  /* 0x000000ff6b00720c */ /* 0x000fc80003f85270 */
[----:B------:R-:W-:-:S13]  /*3d70*/  ISETP.GT.AND P4, PT, R3, 0x80, P4 ;  /* 0x000000800300780c */ /* 0x000fda0002784270 */
[----:B-1----:R-:W-:Y:S05]  /*3d80*/  @!P4 BRA `(.L_x_91) ;  /* 0x000000000004c947 */ /* 0x002fea0003800000 */
[----:B------:R1:W5:Y:S02]  /*3d90*/  LDG.E.LTC128B.U16 R104, desc[UR36][R60.64+0x2] ;  /* 0x000002243c687981 */ /* 0x000364000c1e1520 */
.L_x_91:
[----:B------:R-:W-:Y:S05]  /*3da0*/  BSYNC B1 ;  /* 0x0000000000017941 */ /* 0x000fea0003800000 */
.L_x_90:
[----:B-----5:R-:W-:Y:S01]  /*3db0*/  IMAD.U32 R4, R104, 0x10000, RZ ;  /* 0x0001000068047824 */ /* 0x020fe200078e00ff */
[----:B------:R-:W-:Y:S01]  /*3dc0*/  ISETP.GT.AND P6, PT, R3, 0x88, P6 ;  /* 0x000000880300780c */ /* 0x000fe200037c4270 */
        /* <DEDUP_REMOVED lines=8> */
[----:B------:R-:W-:Y:S05]  /*3e50*/  @!P6 BRA `(.L_x_93) ;  /* 0x000000000004e947 */ /* 0x000fea0003800000 */
[----:B------:R4:W5:Y:S02]  /*3e60*/  LDG.E.LTC128B.U16 R104, desc[UR36][R6.64] ;  /* 0x0000002406687981 */ /* 0x000964000c1e1520 */
.L_x_93:
[----:B------:R-:W-:Y:S05]  /*3e70*/  BSYNC B1 ;  /* 0x0000000000017941 */ /* 0x000fea0003800000 */
.L_x_92:
[----:B---3-5:R-:W-:Y:S01]  /*3e80*/  IMAD.U32 R4, R104, 0x10000, RZ ;  /* 0x0001000068047824 */ /* 0x028fe200078e00ff */
[----:B------:R-:W-:Y:S01]  /*3e90*/  ISETP.NE.AND P4, PT, R107, RZ, PT ;  /* 0x000000ff6b00720c */ /* 0x000fe20003f85270 */
[----:B------:R-:W-:Y:S02]  /*3ea0*/  BSSY B1, `(.L_x_94) ;  /* 0x0000008000017945 */ /* 0x000fe40003800000 */
[----:B------:R-:W-:Y:S01]  /*3eb0*/  FMUL R5, R4, R89 ;  /* 0x0000005904057220 */ /* 0x000fe20000400000 */
[----:B------:R-:W-:-:S03]  /*3ec0*/  ISETP.GT.AND P4, PT, R3, 0x88, P4 ;  /* 0x000000880300780c */ /* 0x000fc60002784270 */
[----:B------:R-:W-:-:S05]  /*3ed0*/  FFMA R5, R26, R88, R5 ;  /* 0x000000581a057223 */ /* 0x000fca0000000005 */
[----:B------:R-:W-:-:S05]  /*3ee0*/  F2FP.BF16.F32.PACK_AB R5, RZ, R5 ;  /* 0x00000005ff05723e */ /* 0x000fca00000010ff */
[----:B------:R3:W-:Y:S01]  /*3ef0*/  @P6 STG.E.U16 desc[UR36][R20.64], R5 ;  /* 0x0000000514006986 */ /* 0x0007e2000c101524 */
[----:B------:R-:W-:Y:S05]  /*3f00*/  @!P4 BRA `(.L_x_95) ;  /* 0x000000000004c947 */ /* 0x000fea0003800000 */
[----:B------:R0:W5:Y:S02]  /*3f10*/  LDG.E.LTC128B.U16 R104, desc[UR36][R10.64+0x2] ;  /* 0x000002240a687981 */ /* 0x000164000c1e1520 */
.L_x_95:
[----:B------:R-:W-:Y:S05]  /*3f20*/  BSYNC B1 ;  /* 0x0000000000017941 */ /* 0x000fea0003800000 */
.L_x_94:
[----:B-----5:R-:W-:Y:S01]  /*3f30*/  IMAD.U32 R4, R104, 0x10000, RZ ;  /* 0x0001000068047824 */ /* 0x020fe200078e00ff */
[----:B------:R-:W-:Y:S01]  /*3f40*/  ISETP.NE.AND P6, PT, R108, RZ, PT ;  /* 0x000000ff6c00720c */ /* 0x000fe20003fc5270 */
[----:B------:R-:W-:Y:S02]  /*3f50*/  BSSY B1, `(.L_x_96) ;  /* 0x0000008000017945 */ /* 0x000fe40003800000 */
[----:B------:R-:W-:-:S04]  /*3f60*/  FMUL R4, R4, R89 ;  /* 0x0000005904047220 */ /* 0x000fc80000400000 */
[----:B------:R-:W-:-:S05]  /*3f70*/  FFMA R4, R27, R88, R4 ;  /* 0x000000581b047223 */ /* 0x000fca0000000004 */
[----:B------:R-:W-:-:S05]  /*3f80*/  F2FP.BF16.F32.PACK_AB R4, RZ, R4 ;  /* 0x00000004ff04723e */ /* 0x000fca00000010ff */
[----:B------:R0:W-:Y:S01]  /*3f90*/  @P4 STG.E.U16 desc[UR36][R64.64+0x2], R4 ;  /* 0x0000020440004986 */ /* 0x0001e2000c101524 */
[----:B------:R-:W-:-:S13]  /*3fa0*/  ISETP.GT.AND P4, PT, R3, 0x80, P6 ;  /* 0x000000800300780c */ /* 0x000fda0003784270 */
[----:B0-----:R-:W-:Y:S05]  /*3fb0*/  @!P4 BRA `(.L_x_97) ;  /* 0x000000000004c947 */ /* 0x001fea0003800000 */
[----:B------:R0:W5:Y:S02]  /*3fc0*/  LDG.E.LTC128B.U16 R104, desc[UR36][R60.64+0x10] ;  /* 0x000010243c687981 */ /* 0x000164000c1e1520 */
.L_x_97:
[----:B------:R-:W-:Y:S05]  /*3fd0*/  BSYNC B1 ;  /* 0x0000000000017941 */ /* 0x000fea0003800000 */
.L_x_96:
[----:B-----5:R-:W-:Y:S01]  /*3fe0*/  IMAD.U32 R4, R104, 0x10000, RZ ;  /* 0x0001000068047824 */ /* 0x020fe200078e00ff */
[----:B------:R-:W-:Y:S01]  /*3ff0*/  ISETP.NE.AND P6, PT, R105, RZ, PT ;  /* 0x000000ff6900720c */ /* 0x000fe20003fc5270 */
[----:B------:R-:W-:Y:S02]  /*4000*/  BSSY B1, `(.L_x_98) ;  /* 0x000000b000017945 */ /* 0x000fe40003800000 */
[----:B---3--:R-:W-:Y:S01]  /*4010*/  FMUL R5, R4, R89 ;  /* 0x0000005904057220 */ /* 0x008fe20000400000 */
[----:B------:R-:W-:-:S03]  /*4020*/  @P4 IMAD.MOV.U32 R4, RZ, RZ, R14 ;  /* 0x000000ffff044224 */ /* 0x000fc600078e000e */
[----:B------:R-:W-:-:S05]  /*4030*/  FFMA R5, R28, R88, R5 ;  /* 0x000000581c057223 */ /* 0x000fca0000000005 */
[----:B------:R-:W-:-:S04]  /*4040*/  F2FP.BF16.F32.PACK_AB R5, RZ, R5 ;  /* 0x00000005ff05723e */ /* 0x000fc800000010ff */
[----:B----4-:R-:W-:Y:S01]  /*4050*/  PRMT R6, R5, 0x7610, R6 ;  /* 0x0000761005067816 */ /* 0x010fe20000000006 */
[----:B------:R-:W-:-:S05]  /*4060*/  @P4 IMAD.MOV.U32 R5, RZ, RZ, R15 ;  /* 0x000000ffff054224 */ /* 0x000fca00078e000f */
[----:B------:R3:W-:Y:S01]  /*4070*/  @P4 STG.E.U16 desc[UR36][R4.64+0x10], R6 ;  /* 0x0000100604004986 */ /* 0x0007e2000c101524 */
[----:B------:R-:W-:-:S13]  /*4080*/  ISETP.GT.AND P4, PT, R3, 0x80, P6 ;  /* 0x000000800300780c */ /* 0x000fda0003784270 */
[----:B---3--:R-:W-:Y:S05]  /*4090*/  @!P4 BRA `(.L_x_99) ;  /* 0x000000000004c947 */ /* 0x008fea0003800000 */
[----:B------:R3:W5:Y:S02]  /*40a0*/  LDG.E.LTC128B.U16 R104, desc[UR36][R60.64+0x12] ;  /* 0x000012243c687981 */ /* 0x000764000c1e1520 */
.L_x_99:
[----:B------:R-:W-:Y:S05]  /*40b0*/  BSYNC B1 ;  /* 0x0000000000017941 */ /* 0x000fea0003800000 */
.L_x_98:
[----:B-----5:R-:W-:Y:S01]  /*40c0*/  IMAD.U32 R4, R104, 0x10000, RZ ;  /* 0x0001000068047824 */ /* 0x020fe200078e00ff */
[----:B------:R-:W-:Y:S01]  /*40d0*/  BSSY B1, `(.L_x_100) ;  /* 0x000000c000017945 */ /* 0x000fe20003800000 */
[----:B------:R-:W-:Y:S02]  /*40e0*/  @P4 IMAD.MOV.U32 R5, RZ, RZ, R15 ;  /* 0x000000ffff054224 */ /* 0x000fe400078e000f */
[----:B------:R-:W-:-:S04]  /*40f0*/  FMUL R4, R4, R89 ;  /* 0x0000005904047220 */ /* 0x000fc80000400000 */
[----:B------:R-:W-:-:S05]  /*4100*/  FFMA R4, R29, R88, R4 ;  /* 0x000000581d047223 */ /* 0x000fca0000000004 */
[----:B------:R-:W-:-:S04]  /*4110*/  F2FP.BF16.F32.PACK_AB R4, RZ, R4 ;  /* 0x00000004ff04723e */ /* 0x000fc800000010ff */
[----:B------:R-:W-:Y:S01]  /*4120*/  PRMT R6, R4, 0x7610, R6 ;  /* 0x0000761004067816 */ /* 0x000fe20000000006 */
[----:B------:R-:W-:-:S05]  /*4130*/  @P4 IMAD.MOV.U32 R4, RZ, RZ, R14 ;  /* 0x000000ffff044224 */ /* 0x000fca00078e000e */
[----:B------:R4:W-:Y:S01]  /*4140*/  @P4 STG.E.U16 desc[UR36][R4.64+0x12], R6 ;  /* 0x0000120604004986 */ /* 0x0009e2000c101524 */
[----:B------:R-:W-:-:S04]  /*4150*/  ISETP.NE.AND P4, PT, R108, RZ, PT ;  /* 0x000000ff6c00720c */ /* 0x000fc80003f85270 */
[----:B------:R-:W-:-:S13]  /*4160*/  ISETP.GT.AND P4, PT, R3, 0x88, P4 ;  /* 0x000000880300780c */ /* 0x000fda0002784270 */
[----:B----4-:R-:W-:Y:S05]  /*4170*/  @!P4 BRA `(.L_x_101) ;  /* 0x000000000004c947 */ /* 0x010fea0003800000 */
[----:B------:R4:W5:Y:S02]  /*4180*/  LDG.E.LTC128B.U16 R104, desc[UR36][R10.64+0x10] ;  /* 0x000010240a687981 */ /* 0x000964000c1e1520 */
.L_x_101:
[----:B------:R-:W-:Y:S05]  /*4190*/  BSYNC B1 ;  /* 0x0000000000017941 */ /* 0x000fea0003800000 */
.L_x_100:
        /* <DEDUP_REMOVED lines=9> */
.L_x_103:
[----:B------:R-:W-:Y:S05]  /*4230*/  BSYNC B1 ;  /* 0x0000000000017941 */ /* 0x000fea0003800000 */
.L_x_102:
[----:B-----5:R-:W-:Y:S01]  /*4240*/  IMAD.U32 R4, R104, 0x10000, RZ ;  /* 0x0001000068047824 */ /* 0x020fe200078e00ff */
[----:B------:R-:W-:Y:S01]  /*4250*/  ISETP.NE.AND P6, PT, R106, RZ, PT ;  /* 0x000000ff6a00720c */ /* 0x000fe20003fc5270 */
        /* <DEDUP_REMOVED lines=8> */
[----:B------:R-:W-:-:S13]  /*42e0*/  ISETP.GT.AND P4, PT, R3, 0x80, P6 ;  /* 0x000000800300780c */ /* 0x000fda0003784270 */
[----:B0-----:R-:W-:Y:S05]  /*42f0*/  @!P4 BRA `(.L_x_105) ;  /* 0x000000000004c947 */ /* 0x001fea0003800000 */
[----:B------:R0:W5:Y:S02]  /*4300*/  LDG.E.LTC128B.U16 R104, desc[UR36][R60.64+0x20] ;  /* 0x000020243c687981 */ /* 0x000164000c1e1520 */
.L_x_105:
[----:B------:R-:W-:Y:S05]  /*4310*/  BSYNC B1 ;  /* 0x0000000000017941 */ /* 0x000fea0003800000 */
.L_x_104:
[----:B-----5:R-:W-:Y:S01]  /*4320*/  IMAD.U32 R4, R104, 0x10000, RZ ;  /* 0x0001000068047824 */ /* 0x020fe200078e00ff */
[----:B------:R-:W-:Y:S01]  /*4330*/  ISETP.NE.AND P6, PT, R23, RZ, PT ;  /* 0x000000ff1700720c */ /* 0x000fe20003fc5270 */
[----:B------:R-:W-:Y:S02]  /*4340*/  BSSY B1, `(.L_x_106) ;  /* 0x000000b000017945 */ /* 0x000fe40003800000 */
[----:B------:R-:W-:Y:S01]  /*4350*/  FMUL R5, R4, R89 ;  /* 0x0000005904057220 */ /* 0x000fe20000400000 */
[----:B------:R-:W-:-:S03]  /*4360*/  @P4 IMAD.MOV.U32 R4, RZ, RZ, R14 ;  /* 0x000000ffff044224 */ /* 0x000fc600078e000e */
        /* <DEDUP_REMOVED lines=8> */
.L_x_107:
[----:B------:R-:W-:Y:S05]  /*43f0*/  BSYNC B1 ;  /* 0x0000000000017941 */ /* 0x000fea0003800000 */
.L_x_106:
        /* <DEDUP_REMOVED lines=11> */
[----:B0-----:R-:W-:Y:S05]  /*44b0*/  @!P4 BRA `(.L_x_109) ;  /* 0x000000000004c947 */ /* 0x001fea0003800000 */
[----:B------:R0:W5:Y:S02]  /*44c0*/  LDG.E.LTC128B.U16 R104, desc[UR36][R10.64+0x20] ;  /* 0x000020240a687981 */ /* 0x000164000c1e1520 */
.L_x_109:
[----:B------:R-:W-:Y:S05]  /*44d0*/  BSYNC B1 ;  /* 0x0000000000017941 */ /* 0x000fea0003800000 */
.L_x_108:
[----:B-----5:R-:W-:Y:S01]  /*44e0*/  IMAD.U32 R4, R104, 0x10000, RZ ;  /* 0x0001000068047824 */ /* 0x020fe200078e00ff */
[----:B------:R-:W-:Y:S03]  /*44f0*/  BSSY B1, `(.L_x_110) ;  /* 0x000000b000017945 */ /* 0x000fe60003800000 */
        /* <DEDUP_REMOVED lines=10> */
.L_x_111:
[----:B------:R-:W-:Y:S05]  /*45a0*/  BSYNC B1 ;  /* 0x0000000000017941 */ /* 0x000fea0003800000 */
.L_x_110:
        /* <DEDUP_REMOVED lines=13> */
.L_x_113:
[----:B------:R-:W-:Y:S05]  /*4680*/  BSYNC B1 ;  /* 0x0000000000017941 */ /* 0x000fea0003800000 */
.L_x_112:
        /* <DEDUP_REMOVED lines=13> */
.L_x_115:
[----:B------:R-:W-:Y:S05]  /*4760*/  BSYNC B1 ;  /* 0x0000000000017941 */ /* 0x000fea0003800000 */
.L_x_114:
        /* <DEDUP_REMOVED lines=13> */
.L_x_117:
[----:B------:R-:W-:Y:S05]  /*4840*/  BSYNC B1 ;  /* 0x0000000000017941 */ /* 0x000fea0003800000 */
.L_x_116:
        /* <DEDUP_REMOVED lines=12> */
.L_x_119:
[----:B------:R-:W-:Y:S05]  /*4910*/  BSYNC B1 ;  /* 0x0000000000017941 */ /* 0x000fea0003800000 */
.L_x_118:
        /* <DEDUP_REMOVED lines=13> */
.L_x_121:
[----:B------:R-:W-:Y:S05]  /*49f0*/  BSYNC B1 ;  /* 0x0000000000017941 */ /* 0x000fea0003800000 */
.L_x_120:
        /* <DEDUP_REMOVED lines=13> */
.L_x_123:
[----:B------:R-:W-:Y:S05]  /*4ad0*/  BSYNC B1 ;  /* 0x0000000000017941 */ /* 0x000fea0003800000 */
.L_x_122:
[----:B-----5:R-:W-:Y:S01]  /*4ae0*/  SHF.L.U32 R4, R104, 0x10, RZ ;  /* 0x0000001068047819 */ /* 0x020fe200000006ff */
[----:B------:R-:W-:Y:S01]  /*4af0*/  @P4 IMAD.MOV.U32 R5, RZ, RZ, R15 ;  /* 0x000000ffff054224 */ /* 0x000fe200078e000f */
[----:B------:R-:W-:Y:S03]  /*4b00*/  BSSY B1, `(.L_x_124) ;  /* 0x000000b000017945 */ /* 0x000fe60003800000 */
        /* <DEDUP_REMOVED lines=10> */
.L_x_125:
[----:B------:R-:W-:Y:S05]  /*4bb0*/  BSYNC B1 ;  /* 0x0000000000017941 */ /* 0x000fea0003800000 */
.L_x_124:
        /* <DEDUP_REMOVED lines=12> */
.L_x_127:
[----:B------:R-:W-:Y:S05]  /*4c80*/  BSYNC B1 ;  /* 0x0000000000017941 */ /* 0x000fea0003800000 */
.L_x_126:
        /* <DEDUP_REMOVED lines=13> */
.L_x_129:
[----:B------:R-:W-:Y:S05]  /*4d60*/  BSYNC B1 ;  /* 0x0000000000017941 */ /* 0x000fea0003800000 */
.L_x_128:
        /* <DEDUP_REMOVED lines=12> */
.L_x_131:
[----:B------:R-:W-:Y:S05]  /*4e30*/  BSYNC B1 ;  /* 0x0000000000017941 */ /* 0x000fea0003800000 */
.L_x_130:
        /* <DEDUP_REMOVED lines=12> */
.L_x_133:
[----:B------:R-:W-:Y:S05]  /*4f00*/  BSYNC B1 ;  /* 0x0000000000017941 */ /* 0x000fea0003800000 */
.L_x_132:
[----:B-----5:R-:W-:Y:S01]  /*4f10*/  IMAD.U32 R4, R104, 0x10000, RZ ;  /* 0x0001000068047824 */ /* 0x020fe200078e00ff */
[----:B------:R-:W-:Y:S01]  /*4f20*/  ISETP.GT.AND P5, PT, R3, 0x88, P5 ;  /* 0x000000880300780c */ /* 0x000fe20002fa4270 */
        /* <DEDUP_REMOVED lines=8> */
[----:B------:R-:W-:Y:S05]  /*4fb0*/  @!P5 BRA `(.L_x_135) ;  /* 0x000000000004d947 */ /* 0x000fea0003800000 */
[----:B------:R0:W5:Y:S02]  /*4fc0*/  LDG.E.LTC128B.U16 R104, desc[UR36][R10.64+0x52] ;  /* 0x000052240a687981 */ /* 0x000164000c1e1520 */
.L_x_135:
[----:B------:R-:W-:Y:S05]  /*4fd0*/  BSYNC B1 ;  /* 0x0000000000017941 */ /* 0x000fea0003800000 */
.L_x_134:
[----:B0----5:R-:W-:Y:S01]  /*4fe0*/  IMAD.U32 R4, R104, 0x10000, RZ ;  /* 0x0001000068047824 */ /* 0x021fe200078e00ff */
        /* <DEDUP_REMOVED lines=11> */
.L_x_137:
[----:B------:R-:W-:Y:S05]  /*50a0*/  BSYNC B1 ;  /* 0x0000000000017941 */ /* 0x000fea0003800000 */
.L_x_136:
[----:B0----5:R-:W-:Y:S01]  /*50b0*/  IMAD.U32 R4, R104, 0x10000, RZ ;  /* 0x0001000068047824 */ /* 0x021fe200078e00ff */
        /* <DEDUP_REMOVED lines=11> */
.L_x_139:
[----:B------:R-:W-:Y:S05]  /*5170*/  BSYNC B1 ;  /* 0x0000000000017941 */ /* 0x000fea0003800000 */
.L_x_138:
        /* <DEDUP_REMOVED lines=12> */
.L_x_141:
[----:B------:R-:W-:Y:S05]  /*5240*/  BSYNC B1 ;  /* 0x0000000000017941 */ /* 0x000fea0003800000 */
.L_x_140:
        /* <DEDUP_REMOVED lines=12> */
.L_x_143:
[----:B------:R-:W-:Y:S05]  /*5310*/  BSYNC B1 ;  /* 0x0000000000017941 */ /* 0x000fea0003800000 */
.L_x_142:
        /* <DEDUP_REMOVED lines=12> */
.L_x_145:
[----:B------:R-:W-:Y:S05]  /*53e0*/  BSYNC B1 ;  /* 0x0000000000017941 */ /* 0x000fea0003800000 */
.L_x_144:
        /* <DEDUP_REMOVED lines=12> */
.L_x_147:
[----:B------:R-:W-:Y:S05]  /*54b0*/  BSYNC B1 ;  /* 0x0000000000017941 */ /* 0x000fea0003800000 */
.L_x_146:
        /* <DEDUP_REMOVED lines=9> */
.L_x_149:
[----:B------:R-:W-:Y:S05]  /*5550*/  BSYNC B1 ;  /* 0x0000000000017941 */ /* 0x000fea0003800000 */
.L_x_148:
        /* <DEDUP_REMOVED lines=12> */
.L_x_151:
[----:B------:R-:W-:Y:S05]  /*5620*/  BSYNC B1 ;  /* 0x0000000000017941 */ /* 0x000fea0003800000 */
.L_x_150:
[----:B------:R-:W-:Y:S05]  /*5630*/  @!P0 BRA `(.L_x_152) ;  /* 0x0000001400f08947 */ /* 0x000fea0003800000 */
[----:B-----5:R-:W-:-:S04]  /*5640*/  IMAD.U32 R104, R104, 0x10000, RZ ;  /* 0x0001000068687824 */ /* 0x020fc800078e00ff */
[----:B------:R-:W-:-:S04]  /*5650*/  FMUL R104, R104, R89 ;  /* 0x0000005968687220 */ /* 0x000fc80000400000 */
[----:B------:R-:W-:-:S05]  /*5660*/  FFMA R104, R55, R88, R104 ;  /* 0x0000005837687223 */ /* 0x000fca0000000068 */
[----:B------:R-:W-:-:S05]  /*5670*/  F2FP.BF16.F32.PACK_AB R104, RZ, R104 ;  /* 0x00000068ff68723e */ /* 0x000fca00000010ff */
[----:B------:R0:W-:Y:S01]  /*5680*/  STG.E.U16 desc[UR36][R12.64+0x72], R104 ;  /* 0x000072680c007986 */ /* 0x0001e2000c101524 */
[----:B------:R-:W-:Y:S05]  /*5690*/  BRA `(.L_x_152) ;  /* 0x0000001400d87947 */ /* 0x000fea0003800000 */
.L_x_29:
[----:B------:R-:W-:Y:S01]  /*56a0*/  ULDC.64 UR4, c[0x0][0x5c0] ;  /* 0x0001700000047ab9 */ /* 0x000fe20000000a00 */
[----:B------:R-:W-:Y:S01]  /*56b0*/  ISETP.GT.AND P3, PT, R4, 0x1, PT ;  /* 0x000000010400780c */ /* 0x000fe20003f64270 */
[-C--:B------:R-:W-:Y:S01]  /*56c0*/  FMUL R56, R56, R88.reuse ;  /* 0x0000005838387220 */ /* 0x080fe20000400000 */
[----:B------:R-:W-:Y:S01]  /*56d0*/  LEA R14, P1, R104, UR4, 0x1 ;  /* 0x00000004680e7c11 */ /* 0x000fe2000f8208ff */
[-C--:B------:R-:W-:Y:S01]  /*56e0*/  FMUL R57, R57, R88.reuse ;  /* 0x0000005839397220 */ /* 0x080fe20000400000 */
[----:B------:R-:W-:Y:S01]  /*56f0*/  IMAD.SHL.U32 R7, R12, 0x10, RZ ;  /* 0x000000100c077824 */ /* 0x000fe200078e00ff */
[----:B------:R-:W-:Y:S01]  /*5700*/  ISETP.GT.AND P2, PT, R3, 0x8, P6 ;  /* 0x000000080300780c */ /* 0x000fe20003744270 */
[-C--:B------:R-:W-:Y:S01]  /*5710*/  FMUL R58, R58, R88.reuse ;  /* 0x000000583a3a7220 */ /* 0x080fe20000400000 */
[----:B------:R-:W-:Y:S01]  /*5720*/  LEA.HI.X R15, R104, UR5, R93, 0x1, P1 ;  /* 0x00000005680f7c11 */ /* 0x000fe200088f0c5d */
[-C--:B------:R-:W-:Y:S01]  /*5730*/  FMUL R59, R59, R88.reuse ;  /* 0x000000583b3b7220 */ /* 0x080fe20000400000 */
[----:B------:R-:W-:Y:S01]  /*5740*/  ISETP.GT.AND P1, PT, R3, RZ, P3 ;  /* 0x000000ff0300720c */ /* 0x000fe20001f24270 */
[----:B------:R-:W-:Y:S01]  /*5750*/  FMUL R60, R60, R88 ;  /* 0x000000583c3c7220 */ /* 0x000fe20000400000 */
[----:B------:R-:W-:Y:S01]  /*5760*/  F2FP.BF16.F32.PACK_AB R56, RZ, R56 ;  /* 0x00000038ff38723e */ /* 0x000fe200000010ff */
[-C--:B------:R-:W-:Y:S01]  /*5770*/  FMUL R61, R61, R88.reuse ;  /* 0x000000583d3d7220 */ /* 0x080fe20000400000 */
[----:B------:R-:W-:Y:S01]  /*5780*/  F2FP.BF16.F32.PACK_AB R57, RZ, R57 ;  /* 0x00000039ff39723e */ /* 0x000fe200000010ff */
[----:B------:R-:W-:Y:S01]  /*5790*/  FMUL R63, R63, R88 ;  /* 0x000000583f3f7220 */ /* 0x000fe20000400000 */
[C---:B------:R-:W-:Y:S01]  /*57a0*/  SHF.L.U64.HI R5, R12.reuse, 0x4, R13 ;  /* 0x000000040c057819 */ /* 0x040fe2000001020d */
[----:B------:R-:W-:Y:S01]  /*57b0*/  @P0 STG.E.U16 desc[UR36][R14.64], R56 ;  /* 0x000000380e000986 */ /* 0x000fe2000c101524 */
[----:B------:R-:W-:Y:S01]  /*57c0*/  PRMT R9, R57, 0x7610, R9 ;  /* 0x0000761039097816 */ /* 0x000fe20000000009 */
[----:B------:R-:W-:Y:S01]  /*57d0*/  IMAD.SHL.U32 R57, R12, 0x100, RZ ;  /* 0x000001000c397824 */ /* 0x000fe200078e00ff */
[----:B------:R-:W-:Y:S01]  /*57e0*/  IADD3 R8, P0, R7, R14, RZ ;  /* 0x0000000e07087210 */ /* 0x000fe20007f1e0ff */
[----:B------:R-:W-:Y:S01]  /*57f0*/  FMUL R62, R62, R88 ;  /* 0x000000583e3e7220 */ /* 0x000fe20000400000 */
[----:B------:R-:W-:Y:S01]  /*5800*/  F2FP.BF16.F32.PACK_AB R58, RZ, R58 ;  /* 0x0000003aff3a723e */ /* 0x000fe200000010ff */
[----:B------:R-:W-:Y:S01]  /*5810*/  @P1 IMAD.MOV.U32 R11, RZ, RZ, R15 ;  /* 0x000000ffff0b1224 */ /* 0x000fe200078e000f */
[----:B------:R-:W-:Y:S01]  /*5820*/  @P1 MOV R10, R14 ;  /* 0x0000000e000a1202 */ /* 0x000fe20000000f00 */
[-C--:B------:R-:W-:Y:S01]  /*5830*/  FMUL R64, R64, R88.reuse ;  /* 0x0000005840407220 */ /* 0x080fe20000400000 */
[----:B------:R-:W-:Y:S01]  /*5840*/  SHF.L.U64.HI R23, R12, 0x8, R13 ;  /* 0x000000080c177819 */ /* 0x000fe2000001020d */
[-C--:B------:R-:W-:Y:S01]  /*5850*/  FMUL R65, R65, R88.reuse ;  /* 0x0000005841417220 */ /* 0x080fe20000400000 */
[----:B------:R-:W-:Y:S01]  /*5860*/  ISETP.GT.AND P4, PT, R4, 0x8, PT ;  /* 0x000000080400780c */ /* 0x000fe20003f84270 */
[----:B------:R0:W-:Y:S01]  /*5870*/  @P1 STG.E.U16 desc[UR36][R10.64+0x2], R9 ;  /* 0x000002090a001986 */ /* 0x0001e2000c101524 */
[----:B------:R-:W-:Y:S01]  /*5880*/  F2FP.BF16.F32.PACK_AB R59, RZ, R59 ;  /* 0x0000003bff3b723e */ /* 0x000fe200000010ff */
[----:B------:R-:W-:Y:S01]  /*5890*/  FMUL R66, R66, R88 ;  /* 0x0000005842427220 */ /* 0x000fe20000400000 */
[----:B------:R-:W-:Y:S01]  /*58a0*/  F2FP.BF16.F32.PACK_AB R60, RZ, R60 ;  /* 0x0000003cff3c723e */ /* 0x000fe200000010ff */
[-C--:B------:R-:W-:Y:S01]  /*58b0*/  FMUL R67, R67, R88.reuse ;  /* 0x0000005843437220 */ /* 0x080fe20000400000 */
[----:B------:R-:W-:Y:S01]  /*58c0*/  F2FP.BF16.F32.PACK_AB R61, RZ, R61 ;  /* 0x0000003dff3d723e */ /* 0x000fe200000010ff */
[-C--:B------:R-:W-:Y:S01]  /*58d0*/  FMUL R68, R68, R88.reuse ;  /* 0x0000005844447220 */ /* 0x080fe20000400000 */
[----:B------:R-:W-:Y:S01]  /*58e0*/  F2FP.BF16.F32.PACK_AB R63, RZ, R63 ;  /* 0x0000003fff3f723e */ /* 0x000fe200000010ff */
[----:B------:R-:W-:Y:S01]  /*58f0*/  FMUL R69, R69, R88 ;  /* 0x0000005845457220 */ /* 0x000fe20000400000 */
[----:B------:R-:W-:Y:S01]  /*5900*/  F2FP.BF16.F32.PACK_AB R62, RZ, R62 ;  /* 0x0000003eff3e723e */ /* 0x000fe200000010ff */
[----:B------:R-:W-:Y:S01]  /*5910*/  FMUL R70, R70, R88 ;  /* 0x0000005846467220 */ /* 0x000fe20000400000 */
[----:B------:R-:W-:Y:S01]  /*5920*/  F2FP.BF16.F32.PACK_AB R64, RZ, R64 ;  /* 0x00000040ff40723e */ /* 0x000fe200000010ff */
[----:B0-----:R-:W-:Y:S01]  /*5930*/  IMAD.X R9, R5, 0x1, R15, P0 ;  /* 0x0000000105097824 */ /* 0x001fe200000e060f */
[----:B------:R-:W-:Y:S01]  /*5940*/  ISETP.GT.AND P0, PT, R3, 0x8, P3 ;  /* 0x000000080300780c */ /* 0x000fe20001f04270 */
[-C--:B------:R-:W-:Y:S01]  /*5950*/  FMUL R71, R71, R88.reuse ;  /* 0x0000005847477220 */ /* 0x080fe20000400000 */
[----:B------:R-:W-:Y:S01]  /*5960*/  ISETP.GT.AND P3, PT, R4, 0x9, PT ;  /* 0x000000090400780c */ /* 0x000fe20003f64270 */
[----:B------:R-:W-:Y:S01]  /*5970*/  FMUL R72, R72, R88 ;  /* 0x0000005848487220 */ /* 0x000fe20000400000 */
[----:B------:R-:W-:Y:S01]  /*5980*/  @P2 STG.E.U16 desc[UR36][R8.64], R58 ;  /* 0x0000003a08002986 */ /* 0x000fe2000c101524 */
[----:B------:R-:W-:Y:S01]  /*5990*/  IADD3 R6, P1, P2, R57, R14, R7 ;  /* 0x0000000e39067210 */ /* 0x000fe20007a3e007 */
[-C--:B------:R-:W-:Y:S01]  /*59a0*/  FMUL R73, R73, R88.reuse ;  /* 0x0000005849497220 */ /* 0x080fe20000400000 */
[----:B------:R-:W-:Y:S01]  /*59b0*/  F2FP.BF16.F32.PACK_AB R65, RZ, R65 ;  /* 0x00000041ff41723e */ /* 0x000fe200000010ff */
[-C--:B------:R-:W-:Y:S01]  /*59c0*/  FMUL R74, R74, R88.reuse ;  /* 0x000000584a4a7220 */ /* 0x080fe20000400000 */
[----:B------:R-:W-:Y:S01]  /*59d0*/  IADD3.X R7, R23, R15, R5, P1, P2 ;  /* 0x0000000f17077210 */ /* 0x000fe20000fe4405 */
[-C--:B------:R-:W-:Y:S01]  /*59e0*/  FMUL R75, R75, R88.reuse ;  /* 0x000000584b4b7220 */ /* 0x080fe20000400000 */
[C---:B------:R-:W-:Y:S01]  /*59f0*/  ISETP.GT.AND P1, PT, R3.reuse, RZ, P4 ;  /* 0x000000ff0300720c */ /* 0x040fe20002724270 */
[-C--:B------:R-:W-:Y:S01]  /*5a00*/  FMUL R76, R76, R88.reuse ;  /* 0x000000584c4c7220 */ /* 0x080fe20000400000 */
[----:B------:R-:W-:Y:S01]  /*5a10*/  @P0 STG.E.U16 desc[UR36][R8.64+0x2], R59 ;  /* 0x0000023b08000986 */ /* 0x000fe2000c101524 */
[----:B------:R-:W-:Y:S01]  /*5a20*/  ISETP.GT.AND P0, PT, R3, RZ, P3 ;  /* 0x000000ff0300720c */ /* 0x000fe20001f04270 */
[-C--:B------:R-:W-:Y:S01]  /*5a30*/  FMUL R77, R77, R88.reuse ;  /* 0x000000584d4d7220 */ /* 0x080fe20000400000 */
[----:B------:R-:W-:Y:S01]  /*5a40*/  ISETP.GT.AND P2, PT, R4, 0x11, PT ;  /* 0x000000110400780c */ /* 0x000fe20003f44270 */
[----:B------:R-:W-:Y:S01]  /*5a50*/  FMUL R78, R78, R88 ;  /* 0x000000584e4e7220 */ /* 0x000fe20000400000 */
[----:B------:R-:W-:Y:S01]  /*5a60*/  F2FP.BF16.F32.PACK_AB R66, RZ, R66 ;  /* 0x00000042ff42723e */ /* 0x000fe200000010ff */
[-C--:B------:R-:W-:Y:S01]  /*5a70*/  FMUL R79, R79, R88.reuse ;  /* 0x000000584f4f7220 */ /* 0x080fe20000400000 */
[----:B------:R-:W-:Y:S01]  /*5a80*/  F2FP.BF16.F32.PACK_AB R67, RZ, R67 ;  /* 0x00000043ff43723e */ /* 0x000fe200000010ff */
[----:B------:R-:W-:Y:S01]  /*5a90*/  FMUL R80, R80, R88 ;  /* 0x0000005850507220 */ /* 0x000fe20000400000 */
[----:B------:R-:W-:Y:S01]  /*5aa0*/  F2FP.BF16.F32.PACK_AB R68, RZ, R68 ;  /* 0x00000044ff44723e */ /* 0x000fe200000010ff */
[----:B------:R-:W-:Y:S01]  /*5ab0*/  FMUL R81, R81, R88 ;  /* 0x0000005851517220 */ /* 0x000fe20000400000 */
[--C-:B------:R-:W-:Y:S01]  /*5ac0*/  @P1 IMAD.MOV.U32 R10, RZ, RZ, R14.reuse ;  /* 0x000000ffff0a1224 */ /* 0x100fe200078e000e */
[----:B------:R-:W-:Y:S01]  /*5ad0*/  F2FP.BF16.F32.PACK_AB R69, RZ, R69 ;  /* 0x00000045ff45723e */ /* 0x000fe200000010ff */
[--C-:B------:R-:W-:Y:S01]  /*5ae0*/  @P1 IMAD.MOV.U32 R11, RZ, RZ, R15.reuse ;  /* 0x000000ffff0b1224 */ /* 0x100fe200078e000f */
[----:B------:R-:W-:Y:S01]  /*5af0*/  F2FP.BF16.F32.PACK_AB R70, RZ, R70 ;  /* 0x00000046ff46723e */ /* 0x000fe200000010ff */
[-C--:B------:R-:W-:Y:S01]  /*5b00*/  FMUL R82, R82, R88.reuse ;  /* 0x0000005852527220 */ /* 0x080fe20000400000 */
[----:B------:R-:W-:Y:S01]  /*5b10*/  F2FP.BF16.F32.PACK_AB R71, RZ, R71 ;  /* 0x00000047ff47723e */ /* 0x000fe200000010ff */
[-C--:B------:R-:W-:Y:S01]  /*5b20*/  FMUL R83, R83, R88.reuse ;  /* 0x0000005853537220 */ /* 0x080fe20000400000 */
[----:B------:R0:W-:Y:S01]  /*5b30*/  @P1 STG.E.U16 desc[UR36][R10.64+0x10], R60 ;  /* 0x0000103c0a001986 */ /* 0x0001e2000c101524 */
[----:B------:R-:W-:Y:S01]  /*5b40*/  ISETP.GT.AND P1, PT, R3, 0x8, P4 ;  /* 0x000000080300780c */ /* 0x000fe20002724270 */
[----:B------:R-:W-:Y:S01]  /*5b50*/  FMUL R84, R84, R88 ;  /* 0x0000005854547220 */ /* 0x000fe20000400000 */
[----:B------:R-:W-:Y:S01]  /*5b60*/  F2FP.BF16.F32.PACK_AB R72, RZ, R72 ;  /* 0x00000048ff48723e */ /* 0x000fe200000010ff */
[-C--:B------:R-:W-:Y:S01]  /*5b70*/  FMUL R85, R85, R88.reuse ;  /* 0x0000005855557220 */ /* 0x080fe20000400000 */
[----:B------:R-:W-:Y:S01]  /*5b80*/  F2FP.BF16.F32.PACK_AB R73, RZ, R73 ;  /* 0x00000049ff49723e */ /* 0x000fe200000010ff */
[----:B------:R-:W-:Y:S01]  /*5b90*/  FMUL R86, R86, R88 ;  /* 0x0000005856567220 */ /* 0x000fe20000400000 */
[----:B------:R-:W-:Y:S01]  /*5ba0*/  F2FP.BF16.F32.PACK_AB R74, RZ, R74 ;  /* 0x0000004aff4a723e */ /* 0x000fe200000010ff */
[-C--:B------:R-:W-:Y:S01]  /*5bb0*/  FMUL R87, R87, R88.reuse ;  /* 0x0000005857577220 */ /* 0x080fe20000400000 */
[----:B------:R-:W-:Y:S01]  /*5bc0*/  F2FP.BF16.F32.PACK_AB R75, RZ, R75 ;  /* 0x0000004bff4b723e */ /* 0x000fe200000010ff */
[----:B------:R-:W-:Y:S01]  /*5bd0*/  FMUL R24, R24, R88 ;  /* 0x0000005818187220 */ /* 0x000fe20000400000 */
[C---:B------:R-:W-:Y:S01]  /*5be0*/  ISETP.GT.AND P5, PT, R4.reuse, 0x28, PT ;  /* 0x000000280400780c */ /* 0x040fe20003fa4270 */
[--C-:B0-----:R-:W-:Y:S01]  /*5bf0*/  @P0 IMAD.MOV.U32 R10, RZ, RZ, R14.reuse ;  /* 0x000000ffff0a0224 */ /* 0x101fe200078e000e */
[----:B------:R-:W-:Y:S01]  /*5c00*/  F2FP.BF16.F32.PACK_AB R76, RZ, R76 ;  /* 0x0000004cff4c723e */ /* 0x000fe200000010ff */
[--C-:B------:R-:W-:Y:S01]  /*5c10*/  @P0 IMAD.MOV.U32 R11, RZ, RZ, R15.reuse ;  /* 0x000000ffff0b0224 */ /* 0x100fe200078e000f */
[----:B------:R-:W-:Y:S01]  /*5c20*/  ISETP.GT.AND P4, PT, R4, 0x29, PT ;  /* 0x000000290400780c */ /* 0x000fe20003f84270 */
[-C--:B------:R-:W-:Y:S01]  /*5c30*/  FMUL R25, R25, R88.reuse ;  /* 0x0000005819197220 */ /* 0x080fe20000400000 */
[----:B------:R-:W-:Y:S01]  /*5c40*/  F2FP.BF16.F32.PACK_AB R77, RZ, R77 ;  /* 0x0000004dff4d723e */ /* 0x000fe200000010ff */
[-C--:B------:R-:W-:Y:S01]  /*5c50*/  FMUL R26, R26, R88.reuse ;  /* 0x000000581a1a7220 */ /* 0x080fe20000400000 */
[----:B------:R0:W-:Y:S01]  /*5c60*/  @P0 STG.E.U16 desc[UR36][R10.64+0x12], R61 ;  /* 0x0000123d0a000986 */ /* 0x0001e2000c101524 */
[----:B------:R-:W-:Y:S01]  /*5c70*/  ISETP.GT.AND P0, PT, R3, 0x8, P3 ;  /* 0x000000080300780c */ /* 0x000fe20001f04270 */
[-C--:B------:R-:W-:Y:S01]  /*5c80*/  FMUL R27, R27, R88.reuse ;  /* 0x000000581b1b7220 */ /* 0x080fe20000400000 */
[C---:B------:R-:W-:Y:S01]  /*5c90*/  ISETP.GT.AND P3, PT, R4.reuse, 0x10, PT ;  /* 0x000000100400780c */ /* 0x040fe20003f64270 */
[----:B------:R-:W-:Y:S01]  /*5ca0*/  @P1 STG.E.U16 desc[UR36][R8.64+0x10], R62 ;  /* 0x0000103e08001986 */ /* 0x000fe2000c101524 */
[----:B------:R-:W-:Y:S01]  /*5cb0*/  ISETP.GT.AND P1, PT, R4, 0x19, PT ;  /* 0x000000190400780c */ /* 0x000fe20003f24270 */
        /* <DEDUP_REMOVED lines=8> */
[----:B------:R-:W-:Y:S01]  /*5d40*/  @P0 STG.E.U16 desc[UR36][R8.64+0x12], R63 ;  /* 0x0000123f08000986 */ /* 0x000fe2000c101524 */
[----:B------:R-:W-:Y:S01]  /*5d50*/  ISETP.GT.AND P0, PT, R3, RZ, P3 ;  /* 0x000000ff0300720c */ /* 0x000fe20001f04270 */
[----:B------:R-:W-:Y:S01]  /*5d60*/  FMUL R32, R32, R88 ;  /* 0x0000005820207220 */ /* 0x000fe20000400000 */
[----:B------:R-:W-:Y:S01]  /*5d70*/  F2FP.BF16.F32.PACK_AB R82, RZ, R82 ;  /* 0x00000052ff52723e */ /* 0x000fe200000010ff */
[-C--:B------:R-:W-:Y:S01]  /*5d80*/  FMUL R33, R33, R88.reuse ;  /* 0x0000005821217220 */ /* 0x080fe20000400000 */
[----:B------:R-:W-:Y:S01]  /*5d90*/  F2FP.BF16.F32.PACK_AB R83, RZ, R83 ;  /* 0x00000053ff53723e */ /* 0x000fe200000010ff */
[----:B------:R-:W-:Y:S01]  /*5da0*/  FMUL R34, R34, R88 ;  /* 0x0000005822227220 */ /* 0x000fe20000400000 */
[----:B------:R-:W-:Y:S01]  /*5db0*/  F2FP.BF16.F32.PACK_AB R84, RZ, R84 ;  /* 0x00000054ff54723e */ /* 0x000fe200000010ff */
[-C--:B------:R-:W-:Y:S01]  /*5dc0*/  FMUL R35, R35, R88.reuse ;  /* 0x0000005823237220 */ /* 0x080fe20000400000 */
[----:B------:R-:W-:Y:S01]  /*5dd0*/  P2R R5, PR, RZ, 0x20 ;  /* 0x00000020ff057803 */ /* 0x000fe20000000000 */
[-C--:B------:R-:W-:Y:S01]  /*5de0*/  FMUL R36, R36, R88.reuse ;  /* 0x0000005824247220 */ /* 0x080fe20000400000 */
[----:B------:R-:W-:Y:S01]  /*5df0*/  F2FP.BF16.F32.PACK_AB R85, RZ, R85 ;  /* 0x00000055ff55723e */ /* 0x000fe200000010ff */
[----:B------:R-:W-:Y:S01]  /*5e00*/  FMUL R37, R37, R88 ;  /* 0x0000005825257220 */ /* 0x000fe20000400000 */
[----:B------:R-:W-:Y:S01]  /*5e10*/  F2FP.BF16.F32.PACK_AB R86, RZ, R86 ;  /* 0x00000056ff56723e */ /* 0x000fe200000010ff */
[--C-:B0-----:R-:W-:Y:S01]  /*5e20*/  @P0 IMAD.MOV.U32 R10, RZ, RZ, R14.reuse ;  /* 0x000000ffff0a0224 */ /* 0x101fe200078e000e */
[----:B------:R-:W-:Y:S01]  /*5e30*/  F2FP.BF16.F32.PACK_AB R87, RZ, R87 ;  /* 0x00000057ff57723e */ /* 0x000fe200000010ff */
[--C-:B------:R-:W-:Y:S01]  /*5e40*/  @P0 IMAD.MOV.U32 R11, RZ, RZ, R15.reuse ;  /* 0x000000ffff0b0224 */ /* 0x100fe200078e000f */
[----:B------:R-:W-:Y:S01]  /*5e50*/  F2FP.BF16.F32.PACK_AB R24, RZ, R24 ;  /* 0x00000018ff18723e */ /* 0x000fe200000010ff */
[-C--:B------:R-:W-:Y:S01]  /*5e60*/  FMUL R38, R38, R88.reuse ;  /* 0x0000005826267220 */ /* 0x080fe20000400000 */
[----:B------:R-:W-:Y:S01]  /*5e70*/  F2FP.BF16.F32.PACK_AB R25, RZ, R25 ;  /* 0x00000019ff19723e */ /* 0x000fe200000010ff */
[-C--:B------:R-:W-:Y:S01]  /*5e80*/  FMUL R39, R39, R88.reuse ;  /* 0x0000005827277220 */ /* 0x080fe20000400000 */
[----:B------:R0:W-:Y:S01]  /*5e90*/  @P0 STG.E.U16 desc[UR36][R10.64+0x20], R64 ;  /* 0x000020400a000986 */ /* 0x0001e2000c101524 */
        /* <DEDUP_REMOVED lines=10> */
[----:B------:R-:W-:Y:S01]  /*5f40*/  F2FP.BF16.F32.PACK_AB R30, RZ, R30 ;  /* 0x0000001eff1e723e */ /* 0x000fe200000010ff */
[----:B------:R-:W-:Y:S01]  /*5f50*/  FMUL R45, R45, R88 ;  /* 0x000000582d2d7220 */ /* 0x000fe20000400000 */
[----:B------:R-:W-:Y:S01]  /*5f60*/  F2FP.BF16.F32.PACK_AB R31, RZ, R31 ;  /* 0x0000001fff1f723e */ /* 0x000fe200000010ff */
[----:B0-----:R-:W-:Y:S01]  /*5f70*/  @P0 IMAD.MOV.U32 R10, RZ, RZ, R14 ;  /* 0x000000ffff0a0224 */ /* 0x001fe200078e000e */
[----:B------:R-:W-:Y:S01]  /*5f80*/  F2FP.BF16.F32.PACK_AB R32, RZ, R32 ;  /* 0x00000020ff20723e */ /* 0x000fe200000010ff */
[----:B------:R-:W-:Y:S01]  /*5f90*/  @P0 IMAD.MOV.U32 R11, RZ, RZ, R15 ;  /* 0x000000ffff0b0224 */ /* 0x000fe200078e000f */
[----:B------:R-:W-:Y:S01]  /*5fa0*/  F2FP.BF16.F32.PACK_AB R33, RZ, R33 ;  /* 0x00000021ff21723e */ /* 0x000fe200000010ff */
[----:B------:R-:W-:Y:S01]  /*5fb0*/  FMUL R46, R46, R88 ;  /* 0x000000582e2e7220 */ /* 0x000fe20000400000 */
[----:B------:R-:W-:Y:S01]  /*5fc0*/  F2FP.BF16.F32.PACK_AB R34, RZ, R34 ;  /* 0x00000022ff22723e */ /* 0x000fe200000010ff */
[-C--:B------:R-:W-:Y:S01]  /*5fd0*/  FMUL R47, R47, R88.reuse ;  /* 0x000000582f2f7220 */ /* 0x080fe20000400000 */
[----:B------:R0:W-:Y:S01]  /*5fe0*/  @P0 STG.E.U16 desc[UR36][R10.64+0x22], R65 ;  /* 0x000022410a000986 */ /* 0x0001e2000c101524 */
[----:B------:R-:W-:Y:S01]  /*5ff0*/  ISETP.GT.AND P0, PT, R3, 0x8, P3 ;  /* 0x000000080300780c */ /* 0x000fe20001f04270 */
[-C--:B------:R-:W-:Y:S01]  /*6000*/  FMUL R48, R48, R88.reuse ;  /* 0x0000005830307220 */ /* 0x080fe20000400000 */
[----:B------:R-:W-:Y:S01]  /*6010*/  ISETP.GT.AND P3, PT, R4, 0x30, PT ;  /* 0x000000300400780c */ /* 0x000fe20003f64270 */
        /* <DEDUP_REMOVED lines=11> */
[----:B------:R-:W-:Y:S01]  /*60d0*/  ISETP.GT.AND P0, PT, R3, 0x8, P2 ;  /* 0x000000080300780c */ /* 0x000fe20001704270 */
[-C--:B------:R-:W-:Y:S01]  /*60e0*/  FMUL R54, R54, R88.reuse ;  /* 0x0000005836367220 */ /* 0x080fe20000400000 */
[----:B------:R-:W-:Y:S01]  /*60f0*/  ISETP.GT.AND P2, PT, R4, 0x18, PT ;  /* 0x000000180400780c */ /* 0x000fe20003f44270 */
[----:B------:R-:W-:Y:S01]  /*6100*/  FMUL R55, R55, R88 ;  /* 0x0000005837377220 */ /* 0x000fe20000400000 */
[----:B------:R-:W-:-:S02]  /*6110*/  F2FP.BF16.F32.PACK_AB R40, RZ, R40 ;  /* 0x00000028ff28723e */ /* 0x000fc400000010ff */
[----:B------:R-:W-:Y:S02]  /*6120*/  F2FP.BF16.F32.PACK_AB R41, RZ, R41 ;  /* 0x00000029ff29723e */ /* 0x000fe400000010ff */
[----:B------:R-:W-:Y:S02]  /*6130*/  F2FP.BF16.F32.PACK_AB R42, RZ, R42 ;  /* 0x0000002aff2a723e */ /* 0x000fe400000010ff */
[----:B------:R-:W-:Y:S02]  /*6140*/  F2FP.BF16.F32.PACK_AB R43, RZ, R43 ;  /* 0x0000002bff2b723e */ /* 0x000fe400000010ff */
[----:B------:R-:W-:Y:S01]  /*6150*/  F2FP.BF16.F32.PACK_AB R44, RZ, R44 ;  /* 0x0000002cff2c723e */ /* 0x000fe200000010ff */
[----:B------:R-:W-:Y:S01]  /*6160*/  @P0 STG.E.U16 desc[UR36][R8.64+0x22], R67 ;  /* 0x0000224308000986 */ /* 0x000fe2000c101524 */
[----:B------:R-:W-:Y:S02]  /*6170*/  ISETP.GT.AND P0, PT, R3, RZ, P2 ;  /* 0x000000ff0300720c */ /* 0x000fe40001704270 */
[----:B------:R-:W-:-:S02]  /*6180*/  F2FP.BF16.F32.PACK_AB R45, RZ, R45 ;  /* 0x0000002dff2d723e */ /* 0x000fc400000010ff */
[----:B------:R-:W-:Y:S02]  /*6190*/  F2FP.BF16.F32.PACK_AB R46, RZ, R46 ;  /* 0x0000002eff2e723e */ /* 0x000fe400000010ff */
[----:B------:R-:W-:Y:S02]  /*61a0*/  F2FP.BF16.F32.PACK_AB R47, RZ, R47 ;  /* 0x0000002fff2f723e */ /* 0x000fe400000010ff */
[----:B------:R-:W-:Y:S02]  /*61b0*/  F2FP.BF16.F32.PACK_AB R48, RZ, R48 ;  /* 0x00000030ff30723e */ /* 0x000fe400000010ff */
[----:B------:R-:W-:Y:S02]  /*61c0*/  F2FP.BF16.F32.PACK_AB R49, RZ, R49 ;  /* 0x00000031ff31723e */ /* 0x000fe400000010ff */
[----:B------:R-:W-:Y:S01]  /*61d0*/  F2FP.BF16.F32.PACK_AB R50, RZ, R50 ;  /* 0x00000032ff32723e */ /* 0x000fe200000010ff */
[----:B0-----:R-:W-:Y:S01]  /*61e0*/  @P0 IMAD.MOV.U32 R10, RZ, RZ, R14 ;  /* 0x000000ffff0a0224 */ /* 0x001fe200078e000e */
[----:B------:R-:W-:Y:S01]  /*61f0*/  F2FP.BF16.F32.PACK_AB R51, RZ, R51 ;  /* 0x00000033ff33723e */ /* 0x000fe200000010ff */
[----:B------:R-:W-:Y:S01]  /*6200*/  @P0 IMAD.MOV.U32 R11, RZ, RZ, R15 ;  /* 0x000000ffff0b0224 */ /* 0x000fe200078e000f */
[----:B------:R-:W-:-:S02]  /*6210*/  F2FP.BF16.F32.PACK_AB R52, RZ, R52 ;  /* 0x00000034ff34723e */ /* 0x000fc400000010ff */
[----:B------:R-:W-:Y:S02]  /*6220*/  F2FP.BF16.F32.PACK_AB R53, RZ, R53 ;  /* 0x00000035ff35723e */ /* 0x000fe400000010ff */
[----:B------:R0:W-:Y:S01]  /*6230*/  @P0 STG.E.U16 desc[UR36][R10.64+0x30], R68 ;  /* 0x000030440a000986 */ /* 0x0001e2000c101524 */
[----:B------:R-:W-:Y:S02]  /*6240*/  ISETP.GT.AND P0, PT, R3, RZ, P1 ;  /* 0x000000ff0300720c */ /* 0x000fe40000f04270 */
[----:B------:R-:W-:Y:S02]  /*6250*/  F2FP.BF16.F32.PACK_AB R54, RZ, R54 ;  /* 0x00000036ff36723e */ /* 0x000fe400000010ff */
[----:B------:R-:W-:-:S09]  /*6260*/  F2FP.BF16.F32.PACK_AB R55, RZ, R55 ;  /* 0x00000037ff37723e */ /* 0x000fd200000010ff */
[----:B0-----:R-:W-:Y:S02]  /*6270*/  @P0 IMAD.MOV.U32 R10, RZ, RZ, R14 ;  /* 0x000000ffff0a0224 */ /* 0x001fe400078e000e */
[----:B------:R-:W-:-:S05]  /*6280*/  @P0 IMAD.MOV.U32 R11, RZ, RZ, R15 ;  /* 0x000000ffff0b0224 */ /* 0x000fca00078e000f */
[----:B------:R0:W-:Y:S01]  /*6290*/  @P0 STG.E.U16 desc[UR36][R10.64+0x32], R69 ;  /* 0x000032450a000986 */ /* 0x0001e2000c101524 */
[----:B------:R-:W-:Y:S02]  /*62a0*/  ISETP.GT.AND P0, PT, R3, 0x8, P2 ;  /* 0x000000080300780c */ /* 0x000fe40001704270 */
[----:B------:R-:W-:-:S11]  /*62b0*/  ISETP.GT.AND P2, PT, R4, 0x20, PT ;  /* 0x000000200400780c */ /* 0x000fd60003f44270 */
[----:B------:R-:W-:Y:S01]  /*62c0*/  @P0 STG.E.U16 desc[UR36][R8.64+0x30], R70 ;  /* 0x0000304608000986 */ /* 0x000fe2000c101524 */
[----:B------:R-:W-:Y:S02]  /*62d0*/  ISETP.GT.AND P0, PT, R3, 0x8, P1 ;  /* 0x000000080300780c */ /* 0x000fe40000f04270 */
[----:B------:R-:W-:-:S11]  /*62e0*/  ISETP.GT.AND P1, PT, R4, 0x21, PT ;  /* 0x000000210400780c */ /* 0x000fd60003f24270 */
[----:B------:R-:W-:Y:S01]  /*62f0*/  @P0 STG.E.U16 desc[UR36][R8.64+0x32], R71 ;  /* 0x0000324708000986 */ /* 0x000fe2000c101524 */
[----:B------:R-:W-:-:S13]  /*6300*/  ISETP.GT.AND P0, PT, R3, RZ, P2 ;  /* 0x000000ff0300720c */ /* 0x000fda0001704270 */
[----:B0-----:R-:W-:Y:S02]  /*6310*/  @P0 IMAD.MOV.U32 R10, RZ, RZ, R14 ;  /* 0x000000ffff0a0224 */ /* 0x001fe400078e000e */
[----:B------:R-:W-:-:S05]  /*6320*/  @P0 IMAD.MOV.U32 R11, RZ, RZ, R15 ;  /* 0x000000ffff0b0224 */ /* 0x000fca00078e000f */
[----:B------:R0:W-:Y:S01]  /*6330*/  @P0 STG.E.U16 desc[UR36][R10.64+0x40], R72 ;  /* 0x000040480a000986 */ /* 0x0001e2000c101524 */
[----:B------:R-:W-:-:S13]  /*6340*/  ISETP.GT.AND P0, PT, R3, RZ, P1 ;  /* 0x000000ff0300720c */ /* 0x000fda0000f04270 */
[----:B0-----:R-:W-:Y:S02]  /*6350*/  @P0 IMAD.MOV.U32 R10, RZ, RZ, R14 ;  /* 0x000000ffff0a0224 */ /* 0x001fe400078e000e */
[----:B------:R-:W-:-:S05]  /*6360*/  @P0 IMAD.MOV.U32 R11, RZ, RZ, R15 ;  /* 0x000000ffff0b0224 */ /* 0x000fca00078e000f */
[----:B------:R0:W-:Y:S01]  /*6370*/  @P0 STG.E.U16 desc[UR36][R10.64+0x42], R73 ;  /* 0x000042490a000986 */ /* 0x0001e2000c101524 */
[----:B------:R-:W-:Y:S02]  /*6380*/  ISETP.GT.AND P0, PT, R3, 0x8, P2 ;  /* 0x000000080300780c */ /* 0x000fe40001704270 */
[----:B------:R-:W-:-:S11]  /*6390*/  ISETP.GT.AND P2, PT, R4, 0x38, PT ;  /* 0x000000380400780c */ /* 0x000fd60003f44270 */
[----:B------:R-:W-:Y:S01]  /*63a0*/  @P0 STG.E.U16 desc[UR36][R8.64+0x40], R74 ;  /* 0x0000404a08000986 */ /* 0x000fe2000c101524 */
[----:B------:R-:W-:-:S13]  /*63b0*/  ISETP.GT.AND P0, PT, R3, 0x8, P1 ;  /* 0x000000080300780c */ /* 0x000fda0000f04270 */
        /* <DEDUP_REMOVED lines=9> */
[----:B------:R-:W-:-:S13]  /*6450*/  ISETP.GT.AND P0, PT, R3, 0x8, P5 ;  /* 0x000000080300780c */ /* 0x000fda0002f04270 */
[----:B------:R-:W-:Y:S01]  /*6460*/  @P0 STG.E.U16 desc[UR36][R8.64+0x50], R78 ;  /* 0x0000504e08000986 */ /* 0x000fe2000c101524 */
[----:B------:R-:W-:-:S13]  /*6470*/  ISETP.GT.AND P0, PT, R3, 0x8, P4 ;  /* 0x000000080300780c */ /* 0x000fda0002704270 */
[----:B------:R-:W-:Y:S01]  /*6480*/  @P0 STG.E.U16 desc[UR36][R8.64+0x52], R79 ;  /* 0x0000524f08000986 */ /* 0x000fe2000c101524 */
[----:B------:R-:W-:-:S13]  /*6490*/  ISETP.GT.AND P0, PT, R3, RZ, P3 ;  /* 0x000000ff0300720c */ /* 0x000fda0001f04270 */
[----:B0-----:R-:W-:Y:S02]  /*64a0*/  @P0 IMAD.MOV.U32 R10, RZ, RZ, R14 ;  /* 0x000000ffff0a0224 */ /* 0x001fe400078e000e */
[----:B------:R-:W-:-:S05]  /*64b0*/  @P0 IMAD.MOV.U32 R11, RZ, RZ, R15 ;  /* 0x000000ffff0b0224 */ /* 0x000fca00078e000f */
[----:B------:R0:W-:Y:S01]  /*64c0*/  @P0 STG.E.U16 desc[UR36][R10.64+0x60], R80 ;  /* 0x000060500a000986 */ /* 0x0001e2000c101524 */
[----:B------:R-:W-:-:S04]  /*64d0*/  ISETP.GT.AND P0, PT, R4, 0x31, PT ;  /* 0x000000310400780c */ /* 0x000fc80003f04270 */
        /* <DEDUP_REMOVED lines=8> */
[----:B------:R-:W-:-:S05]  /*6560*/  IADD3 R12, P1, R57, R8, RZ ;  /* 0x00000008390c7210 */ /* 0x000fca0007f3e0ff */
[----:B------:R-:W-:Y:S01]  /*6570*/  IMAD.X R13, R23, 0x1, R9, P1 ;  /* 0x00000001170d7824 */ /* 0x000fe200008e0609 */
[----:B------:R-:W-:-:S13]  /*6580*/  ISETP.GT.AND P1, PT, R3, RZ, P2 ;  /* 0x000000ff0300720c */ /* 0x000fda0001724270 */
[----:B------:R-:W-:Y:S01]  /*6590*/  @P1 STG.E.U16 desc[UR36][R14.64+0x70], R84 ;  /* 0x000070540e001986 */ /* 0x000fe2000c101524 */
[----:B------:R-:W-:-:S05]  /*65a0*/  IADD3 R20, P1, R57, R8, RZ ;  /* 0x0000000839147210 */ /* 0x000fca0007f3e0ff */
[----:B------:R-:W-:Y:S01]  /*65b0*/  IMAD.X R21, R23, 0x1, R9, P1 ;  /* 0x0000000117157824 */ /* 0x000fe200008e0609 */
[----:B0-----:R-:W-:-:S05]  /*65c0*/  IADD3 R10, P1, R57, R14, RZ ;  /* 0x0000000e390a7210 */ /* 0x001fca0007f3e0ff */
[----:B------:R-:W-:Y:S01]  /*65d0*/  IMAD.X R11, R23, 0x1, R15, P1 ;  /* 0x00000001170b7824 */ /* 0x000fe200008e060f */
[----:B------:R-:W-:-:S04]  /*65e0*/  ISETP.GT.AND P1, PT, R4, 0x39, PT ;  /* 0x000000390400780c */ /* 0x000fc80003f24270 */
[----:B------:R-:W-:-:S13]  /*65f0*/  ISETP.GT.AND P5, PT, R3, RZ, P1 ;  /* 0x000000ff0300720c */ /* 0x000fda0000fa4270 */
[----:B------:R-:W-:Y:S01]  /*6600*/  @P5 STG.E.U16 desc[UR36][R14.64+0x72], R85 ;  /* 0x000072550e005986 */ /* 0x000fe2000c101524 */
[----:B------:R-:W-:-:S13]  /*6610*/  ISETP.GT.AND P5, PT, R3, 0x8, P2 ;  /* 0x000000080300780c */ /* 0x000fda00017a4270 */
[----:B------:R-:W-:Y:S01]  /*6620*/  @P5 STG.E.U16 desc[UR36][R8.64+0x70], R86 ;  /* 0x0000705608005986 */ /* 0x000fe2000c101524 */
[----:B------:R-:W-:-:S13]  /*6630*/  ISETP.GT.AND P5, PT, R3, 0x8, P1 ;  /* 0x000000080300780c */ /* 0x000fda0000fa4270 */
[----:B------:R0:W-:Y:S01]  /*6640*/  @P5 STG.E.U16 desc[UR36][R8.64+0x72], R87 ;  /* 0x0000725708005986 */ /* 0x0001e2000c101524 */
[C---:B------:R-:W-:Y:S02]  /*6650*/  ISETP.GT.AND P5, PT, R3.reuse, 0x80, P6 ;  /* 0x000000800300780c */ /* 0x040fe400037a4270 */
[----:B------:R-:W-:-:S11]  /*6660*/  ISETP.GT.AND P6, PT, R3, 0x88, P6 ;  /* 0x000000880300780c */ /* 0x000fd600037c4270 */
[----:B------:R-:W-:Y:S01]  /*6670*/  @P5 STG.E.U16 desc[UR36][R10.64], R24 ;  /* 0x000000180a005986 */ /* 0x000fe2000c101524 */
[----:B------:R-:W-:-:S04]  /*6680*/  ISETP.GT.AND P5, PT, R4, 0x1, PT ;  /* 0x000000010400780c */ /* 0x000fc80003fa4270 */
[----:B------:R-:W-:-:S13]  /*6690*/  ISETP.GT.AND P5, PT, R3, 0x80, P5 ;  /* 0x000000800300780c */ /* 0x000fda0002fa4270 */
[----:B0-----:R-:W-:Y:S02]  /*66a0*/  @P5 IMAD.MOV.U32 R8, RZ, RZ, R10 ;  /* 0x000000ffff085224 */ /* 0x001fe400078e000a */
[----:B------:R-:W-:-:S05]  /*66b0*/  @P5 IMAD.MOV.U32 R9, RZ, RZ, R11 ;  /* 0x000000ffff095224 */ /* 0x000fca00078e000b */
[----:B------:R0:W-:Y:S01]  /*66c0*/  @P5 STG.E.U16 desc[UR36][R8.64+0x2], R25 ;  /* 0x0000021908005986 */ /* 0x0001e2000c101524 */
[----:B------:R-:W-:-:S03]  /*66d0*/  ISETP.NE.AND P5, PT, R5, RZ, PT ;  /* 0x000000ff0500720c */ /* 0x000fc60003fa5270 */
[----:B------:R-:W-:Y:S01]  /*66e0*/  @P6 STG.E.U16 desc[UR36][R12.64], R26 ;  /* 0x0000001a0c006986 */ /* 0x000fe2000c101524 */
[----:B------:R-:W-:-:S04]  /*66f0*/  ISETP.GT.AND P6, PT, R4, 0x1, PT ;  /* 0x000000010400780c */ /* 0x000fc80003fc4270 */
[----:B------:R-:W-:-:S13]  /*6700*/  ISETP.GT.AND P6, PT, R3, 0x88, P6 ;  /* 0x000000880300780c */ /* 0x000fda00037c4270 */
[----:B------:R-:W-:Y:S01]  /*6710*/  @P6 STG.E.U16 desc[UR36][R20.64+0x2], R27 ;  /* 0x0000021b14006986 */ /* 0x000fe2000c101524 */
[----:B------:R-:W-:-:S04]  /*6720*/  ISETP.GT.AND P6, PT, R4, 0x8, PT ;  /* 0x000000080400780c */ /* 0x000fc80003fc4270 */
[----:B------:R-:W-:-:S13]  /*6730*/  ISETP.GT.AND P6, PT, R3, 0x80, P6 ;  /* 0x000000800300780c */ /* 0x000fda00037c4270 */
[----:B0-----:R-:W-:Y:S02]  /*6740*/  @P6 IMAD.MOV.U32 R8, RZ, RZ, R10 ;  /* 0x000000ffff086224 */ /* 0x001fe400078e000a */
[----:B------:R-:W-:-:S05]  /*6750*/  @P6 IMAD.MOV.U32 R9, RZ, RZ, R11 ;  /* 0x000000ffff096224 */ /* 0x000fca00078e000b */
[----:B------:R0:W-:Y:S01]  /*6760*/  @P6 STG.E.U16 desc[UR36][R8.64+0x10], R28 ;  /* 0x0000101c08006986 */ /* 0x0001e2000c101524 */
[----:B------:R-:W-:-:S04]  /*6770*/  ISETP.GT.AND P6, PT, R4, 0x9, PT ;  /* 0x000000090400780c */ /* 0x000fc80003fc4270 */
[----:B------:R-:W-:-:S13]  /*6780*/  ISETP.GT.AND P6, PT, R3, 0x80, P6 ;  /* 0x000000800300780c */ /* 0x000fda00037c4270 */
[----:B0-----:R-:W-:Y:S02]  /*6790*/  @P6 IMAD.MOV.U32 R8, RZ, RZ, R10 ;  /* 0x000000ffff086224 */ /* 0x001fe400078e000a */
[----:B------:R-:W-:-:S05]  /*67a0*/  @P6 IMAD.MOV.U32 R9, RZ, RZ, R11 ;  /* 0x000000ffff096224 */ /* 0x000fca00078e000b */
[----:B------:R0:W-:Y:S01]  /*67b0*/  @P6 STG.E.U16 desc[UR36][R8.64+0x12], R29 ;  /* 0x0000121d08006986 */ /* 0x0001e2000c101524 */
[----:B------:R-:W-:-:S04]  /*67c0*/  ISETP.GT.AND P6, PT, R4, 0x8, PT ;  /* 0x000000080400780c */ /* 0x000fc80003fc4270 */
[----:B------:R-:W-:-:S13]  /*67d0*/  ISETP.GT.AND P6, PT, R3, 0x88, P6 ;  /* 0x000000880300780c */ /* 0x000fda00037c4270 */
        /* <DEDUP_REMOVED lines=22> */
[----:B0-----:R-:W-:Y:S01]  /*6940*/  @P6 IMAD.MOV.U32 R8, RZ, RZ, R10 ;  /* 0x000000ffff086224 */ /* 0x001fe200078e000a */
[----:B------:R-:W-:-:S05]  /*6950*/  @P6 MOV R9, R11 ;  /* 0x0000000b00096202 */ /* 0x000fca0000000f00 */
        /* <DEDUP_REMOVED lines=21> */
[----:B------:R-:W-:Y:S01]  /*6ab0*/  @P6 STG.E.U16 desc[UR36][R8.64+0x42], R41 ;  /* 0x0000422908006986 */ /* 0x000fe2000c101524 */
[----:B------:R-:W-:-:S04]  /*6ac0*/  ISETP.GT.AND P6, PT, R4, 0x20, PT ;  /* 0x000000200400780c */ /* 0x000fc80003fc4270 */
[----:B------:R-:W-:-:S13]  /*6ad0*/  ISETP.GT.AND P6, PT, R3, 0x88, P6 ;  /* 0x000000880300780c */ /* 0x000fda00037c4270 */
[----:B------:R-:W-:Y:S01]  /*6ae0*/  @P6 STG.E.U16 desc[UR36][R6.64+0x40], R42 ;  /* 0x0000402a06006986 */ /* 0x000fe2000c101524 */
[----:B------:R-:W-:-:S04]  /*6af0*/  ISETP.GT.AND P6, PT, R4, 0x21, PT ;  /* 0x000000210400780c */ /* 0x000fc80003fc4270 */
[----:B------:R-:W-:-:S13]  /*6b00*/  ISETP.GT.AND P6, PT, R3, 0x88, P6 ;  /* 0x000000880300780c */ /* 0x000fda00037c4270 */
[----:B------:R-:W-:Y:S02]  /*6b10*/  @P6 IMAD.MOV.U32 R4, RZ, RZ, R6 ;  /* 0x000000ffff046224 */ /* 0x000fe400078e0006 */
[----:B------:R-:W-:-:S05]  /*6b20*/  @P6 IMAD.MOV.U32 R5, RZ, RZ, R7 ;  /* 0x000000ffff056224 */ /* 0x000fca00078e0007 */
[----:B------:R0:W-:Y:S01]  /*6b30*/  @P6 STG.E.U16 desc[UR36][R4.64+0x42], R43 ;  /* 0x0000422b04006986 */ /* 0x0001e2000c101524 */
[C---:B------:R-:W-:Y:S02]  /*6b40*/  ISETP.GT.AND P6, PT, R3.reuse, 0x80, P5 ;  /* 0x000000800300780c */ /* 0x040fe40002fc4270 */
[----:B------:R-:W-:-:S11]  /*6b50*/  ISETP.GT.AND P5, PT, R3, 0x88, P5 ;  /* 0x000000880300780c */ /* 0x000fd60002fa4270 */
[----:B0-----:R-:W-:Y:S02]  /*6b60*/  @P6 IMAD.MOV.U32 R4, RZ, RZ, R10 ;  /* 0x000000ffff046224 */ /* 0x001fe400078e000a */
[----:B------:R-:W-:-:S05]  /*6b70*/  @P6 IMAD.MOV.U32 R5, RZ, RZ, R11 ;  /* 0x000000ffff056224 */ /* 0x000fca00078e000b */
[----:B------:R0:W-:Y:S01]  /*6b80*/  @P6 STG.E.U16 desc[UR36][R4.64+0x50], R44 ;  /* 0x0000502c04006986 */ /* 0x0001e2000c101524 */
[C---:B------:R-:W-:Y:S02]  /*6b90*/  ISETP.GT.AND P6, PT, R3.reuse, 0x80, P4 ;  /* 0x000000800300780c */ /* 0x040fe400027c4270 */
[----:B------:R-:W-:-:S11]  /*6ba0*/  ISETP.GT.AND P4, PT, R3, 0x88, P4 ;  /* 0x000000880300780c */ /* 0x000fd60002784270 */
[----:B0-----:R-:W-:Y:S02]  /*6bb0*/  @P6 IMAD.MOV.U32 R4, RZ, RZ, R10 ;  /* 0x000000ffff046224 */ /* 0x001fe400078e000a */
[----:B------:R-:W-:-:S05]  /*6bc0*/  @P6 IMAD.MOV.U32 R5, RZ, RZ, R11 ;  /* 0x000000ffff056224 */ /* 0x000fca00078e000b */
[----:B------:R0:W-:Y:S02]  /*6bd0*/  @P6 STG.E.U16 desc[UR36][R4.64+0x52], R45 ;  /* 0x0000522d04006986 */ /* 0x0001e4000c101524 */
[----:B0-----:R-:W-:Y:S02]  /*6be0*/  @P5 IMAD.MOV.U32 R4, RZ, RZ, R6 ;  /* 0x000000ffff045224 */ /* 0x001fe400078e0006 */
[----:B------:R-:W-:-:S05]  /*6bf0*/  @P5 IMAD.MOV.U32 R5, RZ, RZ, R7 ;  /* 0x000000ffff055224 */ /* 0x000fca00078e0007 */
[----:B------:R0:W-:Y:S01]  /*6c00*/  @P5 STG.E.U16 desc[UR36][R4.64+0x50], R46 ;  /* 0x0000502e04005986 */ /* 0x0001e2000c101524 */
[C---:B------:R-:W-:Y:S02]  /*6c10*/  ISETP.GT.AND P5, PT, R3.reuse, 0x80, P3 ;  /* 0x000000800300780c */ /* 0x040fe40001fa4270 */
[----:B------:R-:W-:Y:S01]  /*6c20*/  ISETP.GT.AND P3, PT, R3, 0x88, P3 ;  /* 0x000000880300780c */ /* 0x000fe20001f64270 */
        /* <DEDUP_REMOVED lines=17> */
[----:B------:R0:W-:Y:S02]  /*6d40*/  @P3 STG.E.U16 desc[UR36][R4.64+0x60], R50 ;  /* 0x0000603204003986 */ /* 0x0001e4000c101524 */
[----:B0-----:R-:W-:Y:S02]  /*6d50*/  @P0 IMAD.MOV.U32 R4, RZ, RZ, R6 ;  /* 0x000000ffff040224 */ /* 0x001fe400078e0006 */
[----:B------:R-:W-:-:S05]  /*6d60*/  @P0 IMAD.MOV.U32 R5, RZ, RZ, R7 ;  /* 0x000000ffff050224 */ /* 0x000fca00078e0007 */
[----:B------:R0:W-:Y:S02]  /*6d70*/  @P0 STG.E.U16 desc[UR36][R4.64+0x62], R51 ;  /* 0x0000623304000986 */ /* 0x0001e4000c101524 */
[----:B0-----:R-:W-:Y:S02]  /*6d80*/  @P5 IMAD.MOV.U32 R4, RZ, RZ, R10 ;  /* 0x000000ffff045224 */ /* 0x001fe400078e000a */
[----:B------:R-:W-:-:S05]  /*6d90*/  @P5 IMAD.MOV.U32 R5, RZ, RZ, R11 ;  /* 0x000000ffff055224 */ /* 0x000fca00078e000b */
[----:B------:R0:W-:Y:S04]  /*6da0*/  @P5 STG.E.U16 desc[UR36][R4.64+0x70], R52 ;  /* 0x0000703404005986 */ /* 0x0001e8000c101524 */
[----:B------:R1:W-:Y:S01]  /*6db0*/  @P4 STG.E.U16 desc[UR36][R10.64+0x72], R53 ;  /* 0x000072350a004986 */ /* 0x0003e2000c101524 */
[----:B0-----:R-:W-:Y:S02]  /*6dc0*/  @P2 IMAD.MOV.U32 R4, RZ, RZ, R6 ;  /* 0x000000ffff042224 */ /* 0x001fe400078e0006 */
[----:B------:R-:W-:-:S05]  /*6dd0*/  @P2 IMAD.MOV.U32 R5, RZ, RZ, R7 ;  /* 0x000000ffff052224 */ /* 0x000fca00078e0007 */
[----:B------:R1:W-:Y:S04]  /*6de0*/  @P2 STG.E.U16 desc[UR36][R4.64+0x70], R54 ;  /* 0x0000703604002986 */ /* 0x0003e8000c101524 */
[----:B------:R1:W-:Y:S02]  /*6df0*/  @P1 STG.E.U16 desc[UR36][R6.64+0x72], R55 ;  /* 0x0000723706001986 */ /* 0x0003e4000c101524 */
.L_x_152:
[----:B------:R-:W-:Y:S05]  /*6e00*/  BSYNC B0 ;  /* 0x0000000000007941 */ /* 0x000fea0003800000 */
.L_x_28:
[----:B------:R-:W-:Y:S01]  /*6e10*/  ULDC UR4, c[0x0][0xc] ;  /* 0x0000030000047ab9 */ /* 0x000fe20000000800 */
[----:B------:R-:W-:Y:S01]  /*6e20*/  ULDC UR5, c[0x0][0x10] ;  /* 0x0000040000057ab9 */ /* 0x000fe20000000800 */
[----:B------:R-:W2:Y:S01]  /*6e30*/  LDC R3, c[0x0][0x14] ;  /* 0x00000500ff037b82 */ /* 0x000ea20000000800 */
[----:B------:R-:W-:Y:S01]  /*6e40*/  UIMAD.WIDE.U32 UR4, UR4, UR5, URZ ;  /* 0x00000005040472a5 */ /* 0x000fe2000f8e003f */
[----:B------:R-:W-:Y:S02]  /*6e50*/  IMAD.MOV.U32 R90, RZ, RZ, -0x1 ;  /* 0xffffffffff5a7424 */ /* 0x000fe400078e00ff */
[----:B------:R-:W-:-:S03]  /*6e60*/  IMAD.MOV.U32 R23, RZ, RZ, -0x1 ;  /* 0xffffffffff177424 */ /* 0x000fc600078e00ff */
[----:B--2---:R-:W-:-:S04]  /*6e70*/  IMAD.WIDE.U32 R16, R3, UR4, R16 ;  /* 0x0000000403107c25 */ /* 0x004fc8000f8e0010 */
[----:B------:R-:W-:Y:S01]  /*6e80*/  IMAD R3, R3, UR5, RZ ;  /* 0x0000000503037c24 */ /* 0x000fe2000f8e02ff */
[----:B------:R-:W-:Y:S02]  /*6e90*/  ULDC.64 UR4, c[0x0][0x650] ;  /* 0x0001940000047ab9 */ /* 0x000fe40000000a00 */
[----:B------:R-:W-:Y:S01]  /*6ea0*/  ISETP.GE.U32.AND P0, PT, R16, UR4, PT ;  /* 0x0000000410007c0c */ /* 0x000fe2000bf06070 */
[--C-:B------:R-:W-:Y:S01]  /*6eb0*/  IMAD.IADD R17, R17, 0x1, R3.reuse ;  /* 0x0000000111117824 */ /* 0x100fe200078e0203 */
[----:B------:R-:W-:-:S04]  /*6ec0*/  PRMT R3, RZ, 0x7610, R3 ;  /* 0x00007610ff037816 */ /* 0x000fc80000000003 */
[----:B------:R-:W-:-:S13]  /*6ed0*/  ISETP.GE.U32.AND.EX P0, PT, R17, UR5, PT, P0 ;  /* 0x0000000511007c0c */ /* 0x000fda000bf06100 */
[----:B------:R-:W-:Y:S05]  /*6ee0*/  @P0 BRA `(.L_x_153) ;  /* 0x0000000400640947 */ /* 0x000fea0003800000 */
[----:B0-----:R-:W0:Y:S01]  /*6ef0*/  S2R R12, SR_CTAID.X ;  /* 0x00000000000c7919 */ /* 0x001e220000002500 */
[----:B-1--4-:R-:W1:Y:S01]  /*6f00*/  LDC.64 R10, c[0x0][0x628] ;  /* 0x00018a00ff0a7b82 */ /* 0x012e620000000a00 */
[----:B------:R-:W-:Y:S01]  /*6f10*/  ULDC UR4, c[0x0][0x150] ;  /* 0x0000540000047ab9 */ /* 0x000fe20000000800 */
[----:B------:R-:W-:Y:S01]  /*6f20*/  IMAD.MOV.U32 R8, RZ, RZ, R16 ;  /* 0x000000ffff087224 */ /* 0x000fe200078e0010 */
[----:B------:R-:W2:Y:S01]  /*6f30*/  S2R R24, SR_CTAID.Y ;  /* 0x0000000000187919 */ /* 0x000ea20000002600 */
[----:B------:R-:W-:-:S04]  /*6f40*/  IMAD.MOV.U32 R9, RZ, RZ, R17 ;  /* 0x000000ffff097224 */ /* 0x000fc800078e0011 */
[----:B------:R-:W4:Y:S08]  /*6f50*/  LDC R21, c[0x0][0x144] ;  /* 0x00005100ff157b82 */ /* 0x000f300000000800 */
[----:B------:R-:W2:Y:S08]  /*6f60*/  LDC R0, c[0x0][0x630] ;  /* 0x00018c00ff007b82 */ /* 0x000eb00000000800 */
[----:B------:R-:W2:Y:S01]  /*6f70*/  LDC.64 R14, c[0x0][0x620] ;  /* 0x00018800ff0e7b82 */ /* 0x000ea20000000a00 */
[----:B-1----:R-:W-:-:S04]  /*6f80*/  ISETP.NE.U32.AND P0, PT, R10, RZ, PT ;  /* 0x000000ff0a00720c */ /* 0x002fc80003f05070 */
[----:B------:R-:W-:Y:S02]  /*6f90*/  ISETP.NE.AND.EX P0, PT, R11, RZ, PT, P0 ;  /* 0x000000ff0b00720c */ /* 0x000fe40003f05300 */
[----:B0-----:R-:W-:-:S05]  /*6fa0*/  I2FP.F32.U32 R3, R12 ;  /* 0x0000000c00037245 */ /* 0x001fca0000201000 */
[----:B------:R-:W-:-:S04]  /*6fb0*/  FMUL R3, R3, UR4 ;  /* 0x0000000403037c20 */ /* 0x000fc80008400000 */
[----:B------:R0:W1:Y:S02]  /*6fc0*/  F2I.U32.TRUNC.NTZ R20, R3 ;  /* 0x0000000300147305 */ /* 0x000064000020f000 */
[----:B----4-:R-:W-:Y:S05]  /*6fd0*/  @!P0 BRA `(.L_x_154) ;  /* 0x0000000000288947 */ /* 0x010fea0003800000 */
[----:B0-----:R-:W0:Y:S02]  /*6fe0*/  LDC R3, c[0x0][0x634] ;  /* 0x00018d00ff037b82 */ /* 0x001e240000000800 */
        /* <DEDUP_REMOVED lines=9> */
.L_x_154:
[----:B------:R-:W4:Y:S01]  /*7080*/  LDC.64 R28, c[0x0][0x640] ;  /* 0x00019000ff1c7b82 */ /* 0x000f220000000a00 */
[-CC-:B--2---:R-:W-:Y:S01]  /*7090*/  SHF.R.U64 R23, R8, R0.reuse, R9.reuse ;  /* 0x0000000008177219 */ /* 0x184fe20000001209 */
[----:B-1----:R-:W-:Y:S01]  /*70a0*/  IMAD.MOV R20, RZ, RZ, -R20 ;  /* 0x000000ffff147224 */ /* 0x002fe200078e0a14 */
[----:B------:R-:W-:Y:S01]  /*70b0*/  SHF.R.U32.HI R0, RZ, R0, R9 ;  /* 0x00000000ff007219 */ /* 0x000fe20000011609 */
[----:B------:R-:W-:Y:S01]  /*70c0*/  ULDC UR4, c[0x0][0x154] ;  /* 0x0000550000047ab9 */ /* 0x000fe20000000800 */
[----:B0-----:R-:W-:Y:S01]  /*70d0*/  IADD3 R3, P0, RZ, -R23, RZ ;  /* 0x80000017ff037210 */ /* 0x001fe20007f1e0ff */
[----:B------:R-:W-:Y:S02]  /*70e0*/  IMAD R21, R21, R20, R12 ;  /* 0x0000001415157224 */ /* 0x000fe400078e020c */
[----:B------:R-:W0:Y:S01]  /*70f0*/  LDC R6, c[0x0][0x618] ;  /* 0x00018600ff067b82 */ /* 0x000e220000000800 */
[----:B------:R-:W-:Y:S02]  /*7100*/  IMAD.MOV.U32 R7, RZ, RZ, 0x1 ;  /* 0x00000001ff077424 */ /* 0x000fe400078e00ff */
[----:B------:R-:W-:-:S04]  /*7110*/  IMAD.X R5, RZ, RZ, ~R0, P0 ;  /* 0x000000ffff057224 */ /* 0x000fc800000e0e00 */
[-C--:B------:R-:W-:Y:S01]  /*7120*/  IMAD R0, R5, R14.reuse, RZ ;  /* 0x0000000e05007224 */ /* 0x080fe200078e02ff */
[----:B------:R-:W1:Y:S01]  /*7130*/  LDC R8, c[0x0][0x608] ;  /* 0x00018200ff087b82 */ /* 0x000e620000000800 */
[----:B------:R-:W-:-:S04]  /*7140*/  IMAD.WIDE.U32 R4, R3, R14, R16 ;  /* 0x0000000e03047225 */ /* 0x000fc800078e0010 */
[----:B------:R-:W-:Y:S01]  /*7150*/  IMAD R3, R3, R15, R0 ;  /* 0x0000000f03037224 */ /* 0x000fe200078e0200 */
[----:B------:R-:W-:Y:S02]  /*7160*/  I2FP.F32.U32 R0, R24 ;  /* 0x0000001800007245 */ /* 0x000fe40000201000 */
[----:B------:R-:W2:Y:S01]  /*7170*/  LDC R26, c[0x0][0x658] ;  /* 0x00019600ff1a7b82 */ /* 0x000ea20000000800 */
[----:B------:R-:W-:Y:S01]  /*7180*/  IMAD.IADD R3, R5, 0x1, R3 ;  /* 0x0000000105037824 */ /* 0x000fe200078e0203 */
[----:B----4-:R-:W-:Y:S01]  /*7190*/  ISETP.NE.U32.AND P0, PT, R28, RZ, PT ;  /* 0x000000ff1c00720c */ /* 0x010fe20003f05070 */
[----:B------:R-:W-:Y:S01]  /*71a0*/  FMUL R0, R0, UR4 ;  /* 0x0000000400007c20 */ /* 0x000fe20008400000 */
[----:B------:R-:W-:Y:S02]  /*71b0*/  IMAD.MOV.U32 R5, RZ, RZ, -0x1 ;  /* 0xffffffffff057424 */ /* 0x000fe400078e00ff */
[----:B------:R-:W-:Y:S01]  /*71c0*/  ISETP.NE.AND.EX P0, PT, R29, RZ, PT, P0 ;  /* 0x000000ff1d00720c */ /* 0x000fe20003f05300 */
[----:B------:R4:W2:Y:S01]  /*71d0*/  F2I.U32.TRUNC.NTZ R13, R0 ;  /* 0x00000000000d7305 */ /* 0x0008a2000020f000 */
[----:B------:R-:W3:Y:S01]  /*71e0*/  LDC R15, c[0x0][0x148] ;  /* 0x00005200ff0f7b82 */ /* 0x000ee20000000800 */
[----:B0-----:R-:W-:-:S02]  /*71f0*/  SHF.R.U64 R12, R4, R6, R3 ;  /* 0x00000006040c7219 */ /* 0x001fc40000001203 */
[----:B------:R-:W-:-:S05]  /*7200*/  SHF.R.U32.HI R3, RZ, R6, R3 ;  /* 0x00000006ff037219 */ /* 0x000fca0000011603 */
[----:B------:R-:W0:Y:S01]  /*7210*/  LDC R20, c[0x0][0x600] ;  /* 0x00018000ff147b82 */ /* 0x000e220000000800 */
[-CC-:B-1----:R-:W-:Y:S02]  /*7220*/  SHF.R.U64 R10, R12, R8.reuse, R3.reuse ;  /* 0x000000080c0a7219 */ /* 0x182fe40000001203 */
[----:B------:R-:W-:-:S05]  /*7230*/  SHF.R.U32.HI R3, RZ, R8, R3 ;  /* 0x00000008ff037219 */ /* 0x000fca0000011603 */
[----:B------:R-:W1:Y:S01]  /*7240*/  LDC R27, c[0x0][0x648] ;  /* 0x00019200ff1b7b82 */ /* 0x000e620000000800 */
[-C--:B--2---:R-:W-:Y:S02]  /*7250*/  SHF.L.U32 R4, R5, R26.reuse, RZ ;  /* 0x0000001a05047219 */ /* 0x084fe400000006ff */
[-CC-:B------:R-:W-:Y:S02]  /*7260*/  SHF.R.U64 R14, R10, R26.reuse, R3.reuse ;  /* 0x0000001a0a0e7219 */ /* 0x180fe40000001203 */
[----:B------:R-:W-:Y:S02]  /*7270*/  SHF.R.U32.HI R5, RZ, R26, R3 ;  /* 0x0000001aff057219 */ /* 0x000fe40000011603 */
[----:B------:R-:W-:Y:S01]  /*7280*/  LOP3.LUT R25, RZ, R4, RZ, 0x33, !PT ;  /* 0x00000004ff197212 */ /* 0x000fe200078e33ff */
[----:B------:R-:W2:Y:S01]  /*7290*/  LDC R30, c[0x0][0x638] ;  /* 0x00018e00ff1e7b82 */ /* 0x000ea20000000800 */
[----:B------:R-:W-:Y:S02]  /*72a0*/  SHF.L.U32 R26, R7, R26, RZ ;  /* 0x0000001a071a7219 */ /* 0x000fe400000006ff */
[----:B------:R-:W-:-:S05]  /*72b0*/  MOV R4, R14 ;  /* 0x0000000e00047202 */ /* 0x000fca0000000f00 */
[----:B------:R-:W0:Y:S01]  /*72c0*/  LDC R31, c[0x0][0x610] ;  /* 0x00018400ff1f7b82 */ /* 0x000e220000000800 */
[----:B----4-:R-:W-:Y:S05]  /*72d0*/  @!P0 BRA `(.L_x_155) ;  /* 0x0000000000288947 */ /* 0x010fea0003800000 */
[----:B------:R-:W4:Y:S02]  /*72e0*/  LDC R3, c[0x0][0x64c] ;  /* 0x00019300ff037b82 */ /* 0x000f240000000800 */
[----:B----4-:R-:W-:-:S05]  /*72f0*/  IADD3 R3, P0, R14, R3, RZ ;  /* 0x000000030e037210 */ /* 0x010fca0007f1e0ff */
        /* <DEDUP_REMOVED lines=8> */
.L_x_155:
[----:B------:R-:W-:Y:S01]  /*7380*/  ISETP.NE.AND P0, PT, R2, 0x1, PT ;  /* 0x000000010200780c */ /* 0x000fe20003f05270 */
[----:B0-----:R-:W-:Y:S01]  /*7390*/  VIADD R7, R20, 0xffffffff ;  /* 0xffffffff14077836 */ /* 0x001fe20000000000 */
[----:B-1----:R-:W-:Y:S01]  /*73a0*/  SHF.R.U64 R0, R4, R27, R5 ;  /* 0x0000001b04007219 */ /* 0x002fe20000001205 */
[----:B------:R-:W-:Y:S01]  /*73b0*/  IMAD.MOV R13, RZ, RZ, -R13 ;  /* 0x000000ffff0d7224 */ /* 0x000fe200078e0a0d */
[----:B------:R-:W-:Y:S01]  /*73c0*/  LOP3.LUT R5, R10, R25, RZ, 0xc0, !PT ;  /* 0x000000190a057212 */ /* 0x000fe200078ec0ff */
[----:B------:R-:W-:Y:S01]  /*73d0*/  IMAD.MOV.U32 R4, RZ, RZ, 0x1 ;  /* 0x00000001ff047424 */ /* 0x000fe200078e00ff */
[----:B------:R-:W-:Y:S01]  /*73e0*/  LOP3.LUT R12, R12, R7, RZ, 0xc0, !PT ;  /* 0x000000070c0c7212 */ /* 0x000fe200078ec0ff */
[----:B------:R-:W-:Y:S02]  /*73f0*/  IMAD.MOV R3, RZ, RZ, -R0 ;  /* 0x000000ffff037224 */ /* 0x000fe400078e0a00 */
[----:B------:R-:W-:Y:S02]  /*7400*/  IMAD R0, R26, R0, R5 ;  /* 0x000000001a007224 */ /* 0x000fe400078e0205 */
[----:B--2---:R-:W-:-:S02]  /*7410*/  IMAD R3, R3, R30, R14 ;  /* 0x0000001e03037224 */ /* 0x004fc400078e020e */
[----:B---3--:R-:W-:Y:S02]  /*7420*/  @P0 IMAD R21, R15, R13, R24 ;  /* 0x0000000d0f150224 */ /* 0x008fe400078e0218 */
[----:B------:R-:W-:Y:S01]  /*7430*/  IMAD R5, R3, R20, R12 ;  /* 0x0000001403057224 */ /* 0x000fe200078e020c */
[----:B------:R-:W-:Y:S01]  /*7440*/  PRMT R3, R4, 0x7610, R3 ;  /* 0x0000761004037816 */ /* 0x000fe20000000003 */
[----:B------:R-:W-:-:S05]  /*7450*/  IMAD R0, R0, R31, R21 ;  /* 0x0000001f00007224 */ /* 0x000fca00078e0215 */
[----:B------:R-:W-:Y:S02]  /*7460*/  SEL R90, R5, R0, !P0 ;  /* 0x00000000055a7207 */ /* 0x000fe40004000000 */
[----:B------:R-:W-:-:S07]  /*7470*/  SEL R0, R0, R5, !P0 ;  /* 0x0000000500007207 */ /* 0x000fce0004000000 */
.L_x_153:
[----:B------:R-:W-:Y:S01]  /*7480*/  LOP3.LUT P0, RZ, R3, 0xff, RZ, 0xc0, !PT ;  /* 0x000000ff03ff7812 */ /* 0x000fe2000780c0ff */
[----:B------:R-:W-:-:S12]  /*7490*/  IMAD.MOV.U32 R94, RZ, RZ, R0 ;  /* 0x000000ffff5e7224 */ /* 0x000fd800078e0000 */
[----:B------:R-:W-:Y:S05]  /*74a0*/  @P0 BRA `(.L_x_156) ;  /* 0xffffff9800ac0947 */ /* 0x000fea000383ffff */
[----:B------:R-:W-:Y:S05]  /*74b0*/  EXIT ;  /* 0x000000000000794d */ /* 0x000fea0003800000 */
.L_x_3:
[----:B0-----:R-:W-:Y:S01]  /*74c0*/  ULDC.64 UR4, c[0x0][0x650] ;  /* 0x0001940000047ab9 */ /* 0x001fe20000000a00 */
        /* <DEDUP_REMOVED lines=25> */
.L_x_158:
[--C-:B------:R-:W-:Y:S01]  /*7660*/  SHF.R.U64 R12, R10, R14, R11.reuse ;  /* 0x0000000e0a0c7219 */ /* 0x100fe2000000120b */
[----:B------:R-:W0:Y:S01]  /*7670*/  LDC R22, c[0x0][0x618] ;  /* 0x00018600ff167b82 */ /* 0x000e220000000800 */
[----:B------:R-:W-:Y:S01]  /*7680*/  I2FP.F32.U32 R6, R4 ;  /* 0x0000000400067245 */ /* 0x000fe20000201000 */
[----:B------:R-:W-:Y:S01]  /*7690*/  ULDC UR4, c[0x0][0x150] ;  /* 0x0000540000047ab9 */ /* 0x000fe20000000800 */
[----:B------:R-:W-:Y:S02]  /*76a0*/  SHF.R.U32.HI R5, RZ, R14, R11 ;  /* 0x0000000eff057219 */ /* 0x000fe4000001160b */
[----:B------:R-:W-:Y:S01]  /*76b0*/  IADD3 R9, P0, RZ, -R12, RZ ;  /* 0x8000000cff097210 */ /* 0x000fe20007f1e0ff */
[----:B------:R-:W-:Y:S01]  /*76c0*/  FMUL R11, R6, UR4 ;  /* 0x00000004060b7c20 */ /* 0x000fe20008400000 */
[----:B------:R-:W-:Y:S01]  /*76d0*/  ULDC UR4, c[0x0][0x154] ;  /* 0x0000550000047ab9 */ /* 0x000fe20000000800 */
[----:B------:R-:W1:Y:S02]  /*76e0*/  LDC.64 R24, c[0x0][0x640] ;  /* 0x00019000ff187b82 */ /* 0x000e640000000a00 */
[----:B------:R-:W-:-:S02]  /*76f0*/  IMAD.X R5, RZ, RZ, ~R5, P0 ;  /* 0x000000ffff057224 */ /* 0x000fc400000e0e05 */
[----:B------:R-:W2:Y:S01]  /*7700*/  F2I.U32.TRUNC.NTZ R11, R11 ;  /* 0x0000000b000b7305 */ /* 0x000ea2000020f000 */
[----:B------:R-:W-:-:S03]  /*7710*/  IMAD.WIDE.U32 R6, R9, R20, R16 ;  /* 0x0000001409067225 */ /* 0x000fc600078e0010 */
[----:B------:R-:W3:Y:S01]  /*7720*/  LDC R13, c[0x0][0x144] ;  /* 0x00005100ff0d7b82 */ /* 0x000ee20000000800 */
[----:B------:R-:W-:-:S04]  /*7730*/  IMAD R8, R5, R20, RZ ;  /* 0x0000001405087224 */ /* 0x000fc800078e02ff */
[----:B------:R-:W-:Y:S02]  /*7740*/  IMAD R5, R9, R21, R8 ;  /* 0x0000001509057224 */ /* 0x000fe400078e0208 */
[----:B------:R-:W-:Y:S01]  /*7750*/  IMAD.MOV.U32 R8, RZ, RZ, -0x1 ;  /* 0xffffffffff087424 */ /* 0x000fe200078e00ff */
[----:B------:R-:W4:Y:S01]  /*7760*/  LDC R14, c[0x0][0x608] ;  /* 0x00018200ff0e7b82 */ /* 0x000f220000000800 */
[----:B------:R-:W-:Y:S01]  /*7770*/  IMAD.IADD R5, R7, 0x1, R5 ;  /* 0x0000000107057824 */ /* 0x000fe200078e0205 */
[----:B------:R-:W-:-:S04]  /*7780*/  I2FP.F32.U32 R7, R3 ;  /* 0x0000000300077245 */ /* 0x000fc80000201000 */
[-C--:B0-----:R-:W-:Y:S01]  /*7790*/  SHF.R.U64 R10, R6, R22.reuse, R5 ;  /* 0x00000016060a7219 */ /* 0x081fe20000001205 */
[----:B--2---:R-:W-:Y:S01]  /*77a0*/  IMAD.MOV R6, RZ, RZ, -R11 ;  /* 0x000000ffff067224 */ /* 0x004fe200078e0a0b */
[----:B------:R-:W0:Y:S01]  /*77b0*/  LDC R9, c[0x0][0x658] ;  /* 0x00019600ff097b82 */ /* 0x000e220000000800 */
[----:B-1----:R-:W-:Y:S01]  /*77c0*/  ISETP.NE.U32.AND P0, PT, R24, RZ, PT ;  /* 0x000000ff1800720c */ /* 0x002fe20003f05070 */
[----:B------:R-:W-:Y:S01]  /*77d0*/  FMUL R7, R7, UR4 ;  /* 0x0000000407077c20 */ /* 0x000fe20008400000 */
[----:B------:R-:W-:Y:S02]  /*77e0*/  SHF.R.U32.HI R5, RZ, R22, R5 ;  /* 0x00000016ff057219 */ /* 0x000fe40000011605 */
[----:B------:R-:W-:-:S03]  /*77f0*/  ISETP.NE.AND.EX P0, PT, R25, RZ, PT, P0 ;  /* 0x000000ff1900720c */ /* 0x000fc60003f05300 */
[----:B------:R-:W1:Y:S01]  /*7800*/  LDC R20, c[0x0][0x148] ;  /* 0x00005200ff147b82 */ /* 0x000e620000000800 */
[----:B---3--:R-:W-:Y:S02]  /*7810*/  IMAD R23, R13, R6, R4 ;  /* 0x000000060d177224 */ /* 0x008fe400078e0204 */
[----:B------:R-:W-:-:S05]  /*7820*/  IMAD.MOV.U32 R6, RZ, RZ, 0x1 ;  /* 0x00000001ff067424 */ /* 0x000fca00078e00ff */
[----:B------:R-:W2:Y:S01]  /*7830*/  LDC R21, c[0x0][0x600] ;  /* 0x00018000ff157b82 */ /* 0x000ea20000000800 */
[-CC-:B----4-:R-:W-:Y:S02]  /*7840*/  SHF.R.U64 R13, R10, R14.reuse, R5.reuse ;  /* 0x0000000e0a0d7219 */ /* 0x190fe40000001205 */
[----:B------:R-:W-:Y:S02]  /*7850*/  SHF.R.U32.HI R4, RZ, R14, R5 ;  /* 0x0000000eff047219 */ /* 0x000fe40000011605 */
[----:B------:R3:W4:Y:S03]  /*7860*/  F2I.U32.TRUNC.NTZ R14, R7 ;  /* 0x00000007000e7305 */ /* 0x000726000020f000 */
[----:B------:R-:W1:Y:S01]  /*7870*/  LDC R26, c[0x0][0x648] ;  /* 0x00019200ff1a7b82 */ /* 0x000e620000000800 */
[-C--:B0-----:R-:W-:Y:S02]  /*7880*/  SHF.R.U64 R15, R13, R9.reuse, R4 ;  /* 0x000000090d0f7219 */ /* 0x081fe40000001204 */
[----:B------:R-:W-:-:S02]  /*7890*/  SHF.L.U32 R8, R8, R9, RZ ;  /* 0x0000000908087219 */ /* 0x000fc400000006ff */
[-C--:B------:R-:W-:Y:S01]  /*78a0*/  SHF.R.U32.HI R5, RZ, R9.reuse, R4 ;  /* 0x00000009ff057219 */ /* 0x080fe20000011604 */
[----:B------:R-:W-:Y:S01]  /*78b0*/  IMAD.MOV.U32 R4, RZ, RZ, R15 ;  /* 0x000000ffff047224 */ /* 0x000fe200078e000f */
[----:B------:R-:W-:Y:S01]  /*78c0*/  SHF.L.U32 R22, R6, R9, RZ ;  /* 0x0000000906167219 */ /* 0x000fe200000006ff */
[----:B------:R-:W0:Y:S01]  /*78d0*/  LDC R27, c[0x0][0x638] ;  /* 0x00018e00ff1b7b82 */ /* 0x000e220000000800 */
[----:B------:R-:W-:-:S07]  /*78e0*/  LOP3.LUT R28, RZ, R8, RZ, 0x33, !PT ;  /* 0x00000008ff1c7212 */ /* 0x000fce00078e33ff */
        /* <DEDUP_REMOVED lines=12> */
.L_x_159:
[----:B------:R-:W-:Y:S01]  /*79b0*/  ISETP.NE.AND P0, PT, R2, 0x1, PT ;  /* 0x000000010200780c */ /* 0x000fe20003f05270 */
[----:B--2---:R-:W-:Y:S01]  /*79c0*/  VIADD R7, R21, 0xffffffff ;  /* 0xffffffff15077836 */ /* 0x004fe20000000000 */
[----:B-1----:R-:W-:Y:S01]  /*79d0*/  SHF.R.U64 R5, R4, R26, R5 ;  /* 0x0000001a04057219 */ /* 0x002fe20000001205 */
[----:B------:R-:W-:Y:S01]  /*79e0*/  IMAD.MOV R14, RZ, RZ, -R14 ;  /* 0x000000ffff0e7224 */ /* 0x000fe200078e0a0e */
[----:B------:R-:W-:Y:S01]  /*79f0*/  LOP3.LUT R4, R13, R28, RZ, 0xc0, !PT ;  /* 0x0000001c0d047212 */ /* 0x000fe200078ec0ff */
[----:B------:R-:W-:Y:S01]  /*7a00*/  IMAD.MOV.U32 R8, RZ, RZ, R12 ;  /* 0x000000ffff087224 */ /* 0x000fe200078e000c */
[----:B------:R-:W-:Y:S01]  /*7a10*/  LOP3.LUT R10, R10, R7, RZ, 0xc0, !PT ;  /* 0x000000070a0a7212 */ /* 0x000fe200078ec0ff */
[----:B------:R-:W-:Y:S02]  /*7a20*/  IMAD.MOV R6, RZ, RZ, -R5 ;  /* 0x000000ffff067224 */ /* 0x000fe400078e0a05 */
[----:B------:R-:W-:-:S04]  /*7a30*/  IMAD R4, R22, R5, R4 ;  /* 0x0000000516047224 */ /* 0x000fc800078e0204 */
[----:B------:R-:W-:Y:S02]  /*7a40*/  @P0 IMAD R23, R20, R14, R3 ;  /* 0x0000000e14170224 */ /* 0x000fe400078e0203 */
[----:B0-----:R-:W-:Y:S02]  /*7a50*/  IMAD R3, R6, R27, R15 ;  /* 0x0000001b06037224 */ /* 0x001fe400078e020f */
[----:B------:R-:W-:Y:S02]  /*7a60*/  IMAD R7, R4, R29, R23 ;  /* 0x0000001d04077224 */ /* 0x000fe400078e0217 */
[----:B------:R-:W-:Y:S02]  /*7a70*/  IMAD R4, R3, R21, R10 ;  /* 0x0000001503047224 */ /* 0x000fe400078e020a */
[----:B------:R-:W-:-:S03]  /*7a80*/  IMAD.MOV.U32 R6, RZ, RZ, 0x1 ;  /* 0x00000001ff067424 */ /* 0x000fc600078e00ff */
[----:B------:R-:W-:Y:S02]  /*7a90*/  SEL R9, R4, R7, !P0 ;  /* 0x0000000704097207 */ /* 0x000fe40004000000 */
[----:B------:R-:W-:-:S07]  /*7aa0*/  SEL R7, R7, R4, !P0 ;  /* 0x0000000407077207 */ /* 0x000fce0004000000 */
.L_x_157:
[----:B------:R-:W-:-:S08]  /*7ab0*/  NOP ;  /* 0x0000000000007918 */ /* 0x000fd00000000000 */
[----:B------:R-:W0:-:S00]  /*7ac0*/  USETMAXREG.DEALLOC.CTAPOOL 0x28 ;  /* 0x00000028000079c8 */ /* 0x000e0000080e0500 */
[----:B0-----:R-:W-:-:S13]  /*7ad0*/  ISETP.NE.AND P0, PT, R0, RZ, PT ;  /* 0x000000ff0000720c */ /* 0x001fda0003f05270 */
[----:B------:R-:W-:Y:S05]  /*7ae0*/  @P0 EXIT ;  /* 0x000000000000094d */ /* 0x000fea0003800000 */
[----:B------:R-:W-:Y:S01]  /*7af0*/  LOP3.LUT P0, RZ, R6, 0xff, RZ, 0xc0, !PT ;  /* 0x000000ff06ff7812 */ /* 0x000fe2000780c0ff */
[----:B------:R-:W-:Y:S02]  /*7b00*/  IMAD.MOV.U32 R0, RZ, RZ, 0x1 ;  /* 0x00000001ff007424 */ /* 0x000fe400078e00ff */
[----:B------:R-:W-:-:S10]  /*7b10*/  IMAD.MOV.U32 R12, RZ, RZ, RZ ;  /* 0x000000ffff0c7224 */ /* 0x000fd400078e00ff */
[----:B------:R-:W-:Y:S05]  /*7b20*/  @!P0 BRA `(.L_x_160) ;  /* 0x0000000c00308947 */ /* 0x000fea0003800000 */
[----:B------:R-:W0:Y:S01]  /*7b30*/  LDC R0, c[0x0][0x28c] ;  /* 0x0000a300ff007b82 */ /* 0x000e220000000800 */
[----:B------:R-:W-:Y:S01]  /*7b40*/  ULDC UR5, c[0x0][0x658] ;  /* 0x0001960000057ab9 */ /* 0x000fe20000000800 */
[----:B------:R-:W-:Y:S01]  /*7b50*/  UMOV UR7, 0xffffffff ;  /* 0xffffffff00077882 */ /* 0x000fe20000000000 */
[----:B------:R-:W-:Y:S01]  /*7b60*/  ULDC UR6, c[0x0][0xc] ;  /* 0x0000030000067ab9 */ /* 0x000fe20000000800 */
[----:B------:R-:W-:Y:S01]  /*7b70*/  USHF.L.U32 UR8, UR7, UR5, URZ ;  /* 0x0000000507087299 */ /* 0x000fe2000800063f */
[C---:B------:R-:W-:Y:S01]  /*7b80*/  LOP3.LUT P2, RZ, R18.reuse, 0x7f, RZ, 0xc0, !PT ;  /* 0x0000007f12ff7812 */ /* 0x040fe2000784c0ff */
[----:B------:R-:W-:Y:S01]  /*7b90*/  UMOV UR9, 0x1 ;  /* 0x0000000100097882 */ /* 0x000fe20000000000 */
[----:B------:R-:W-:Y:S01]  /*7ba0*/  ULDC UR7, c[0x0][0x10] ;  /* 0x0000040000077ab9 */ /* 0x000fe20000000800 */
[----:B------:R-:W-:Y:S01]  /*7bb0*/  LOP3.LUT P0, RZ, R18, 0x1f, RZ, 0xc0, !PT ;  /* 0x0000001f12ff7812 */ /* 0x000fe2000780c0ff */
[----:B------:R-:W-:Y:S01]  /*7bc0*/  UIMAD.WIDE.U32 UR6, UR6, UR7, URZ ;  /* 0x00000007060672a5 */ /* 0x000fe2000f8e003f */
[----:B------:R-:W-:Y:S01]  /*7bd0*/  BSSY B0, `(.L_x_160) ;  /* 0x00000c1000007945 */ /* 0x000fe20003800000 */
[----:B------:R-:W-:Y:S01]  /*7be0*/  USHF.L.U32 UR22, UR9, UR5, URZ ;  /* 0x0000000509167299 */ /* 0x000fe2000800063f */
[----:B------:R-:W-:Y:S01]  /*7bf0*/  IMAD.MOV.U32 R13, RZ, RZ, 0x1 ;  /* 0x00000001ff0d7424 */ /* 0x000fe200078e00ff */
[----:B------:R-:W-:Y:S01]  /*7c00*/  LOP3.LUT R11, R19, 0x2, RZ, 0xfc, !PT ;  /* 0x00000002130b7812 */ /* 0x000fe200078efcff */
[----:B------:R-:W-:Y:S01]  /*7c10*/  ULDC UR5, c[0x0][0x14] ;  /* 0x0000050000057ab9 */ /* 0x000fe20000000800 */
[----:B------:R-:W-:Y:S01]  /*7c20*/  PLOP3.LUT P0, PT, P0, P2, PT, 0x8a, 0x0 ;  /* 0x000000000000781c */ /* 0x000fe20000705172 */
[----:B------:R-:W-:Y:S01]  /*7c30*/  UIMAD.WIDE.U32 UR24, UR6, UR5, URZ ;  /* 0x00000005061872a5 */ /* 0x000fe2000f8e003f */
[----:B------:R-:W-:Y:S01]  /*7c40*/  IMAD.MOV.U32 R12, RZ, RZ, RZ ;  /* 0x000000ffff0c7224 */ /* 0x000fe200078e00ff */
[----:B------:R-:W-:Y:S01]  /*7c50*/  UIMAD UR13, UR7, UR5, URZ ;  /* 0x00000005070d72a4 */ /* 0x000fe2000f8e023f */
[----:B------:R-:W-:Y:S01]  /*7c60*/  ULDC UR4, c[0x0][0x600] ;  /* 0x0001800000047ab9 */ /* 0x000fe20000000800 */
[----:B------:R-:W-:-:S02]  /*7c70*/  ULOP3.LUT UR21, URZ, UR8, URZ, 0x33, !UPT ;  /* 0x000000083f157292 */ /* 0x000fc4000f8e333f */
[----:B------:R-:W-:Y:S01]  /*7c80*/  UIADD3 UR4, UR4, -0x1, URZ ;  /* 0xffffffff04047890 */ /* 0x000fe2000fffe03f */
[----:B0-----:R-:W-:Y:S01]  /*7c90*/  VIADD R0, R0, 0x3f ;  /* 0x0000003f00007836 */ /* 0x001fe20000000000 */
[----:B------:R-:W-:Y:S01]  /*7ca0*/  UIADD3 UR13, UR25, UR13, URZ ;  /* 0x0000000d190d7290 */ /* 0x000fe2000fffe03f */
[----:B------:R-:W-:-:S03]  /*7cb0*/  ULDC.64 UR26, c[0x0][0x198] ;  /* 0x00006600001a7ab9 */ /* 0x000fc60000000a00 */
[----:B------:R-:W-:-:S04]  /*7cc0*/  SHF.R.S32.HI R3, RZ, 0x1f, R0 ;  /* 0x0000001fff037819 */ /* 0x000fc80000011400 */
[----:B------:R-:W-:Y:S01]  /*7cd0*/  LEA.HI R3, R3, R0, RZ, 0x6 ;  /* 0x0000000003037211 */ /* 0x000fe200078f30ff */
[----:B------:R-:W-:-:S03]  /*7ce0*/  IMAD.MOV.U32 R0, RZ, RZ, 0x1 ;  /* 0x00000001ff007424 */ /* 0x000fc600078e00ff */
[----:B------:R-:W-:-:S05]  /*7cf0*/  SHF.R.S32.HI R3, RZ, 0x6, R3 ;  /* 0x00000006ff037819 */ /* 0x000fca0000011403 */
[----:B------:R-:W-:-:S07]  /*7d00*/  VIADD R10, R3, 0x1 ;  /* 0x00000001030a7836 */ /* 0x000fce0000000000 */
.L_x_172:
[----:B------:R-:W-:-:S03]  /*7d10*/  UMOV UR5, 0xffffffff ;  /* 0xffffffff00057882 */ /* 0x000fc60000000000 */
[----:B------:R-:W-:Y:S05]  /*7d20*/  BRA.DIV UR5, `(.L_x_161) ;  /* 0x0000000e05c07947 */ /* 0x000fea000b800000 */
[----:B------:R-:W-:-:S13]  /*7d30*/  ELECT P6, URZ, PT ;  /* 0x00000000003f782f */ /* 0x000fda00038c0000 */
.L_x_184:
[----:B------:R-:W0:Y:S01]  /*7d40*/  LDC R4, c[0x0][0x28c] ;  /* 0x0000a300ff047b82 */ /* 0x000e220000000800 */
[----:B------:R-:W-:Y:S01]  /*7d50*/  BSSY B1, `(.L_x_162) ;  /* 0x0000037000017945 */ /* 0x000fe20003800000 */
[----:B0-----:R-:W-:-:S13]  /*7d60*/  ISETP.LT.OR P6, PT, R4, 0x1, !P6 ;  /* 0x000000010400780c */ /* 0x001fda00077c1670 */
[----:B------:R-:W-:Y:S05]  /*7d70*/  @P6 BRA `(.L_x_163) ;  /* 0x0000000000d06947 */ /* 0x000fea0003800000 */
[----:B------:R-:W-:Y:S01]  /*7d80*/  IMAD.SHL.U32 R15, R9, 0x40, RZ ;  /* 0x00000040090f7824 */ /* 0x000fe200078e00ff */
[----:B------:R-:W-:Y:S01]  /*7d90*/  MOV R5, R0 ;  /* 0x0000000000057202 */ /* 0x000fe20000000f00 */
[----:B------:R-:W-:Y:S02]  /*7da0*/  IMAD.SHL.U32 R18, R7, 0x100, RZ ;  /* 0x0000010007127824 */ /* 0x000fe400078e00ff */
[----:B------:R-:W-:Y:S02]  /*7db0*/  IMAD.MOV.U32 R20, RZ, RZ, RZ ;  /* 0x000000ffff147224 */ /* 0x000fe400078e00ff */
[----:B------:R-:W-:Y:S02]  /*7dc0*/  IMAD.MOV.U32 R4, RZ, RZ, R10 ;  /* 0x000000ffff047224 */ /* 0x000fe400078e000a */
[----:B------:R-:W-:-:S07]  /*7dd0*/  IMAD.MOV.U32 R6, RZ, RZ, R12 ;  /* 0x000000ffff067224 */ /* 0x000fce00078e000c */
.L_x_167:
[----:B------:R-:W0:Y:S01]  /*7de0*/  S2R R14, SR_CgaCtaId ;  /* 0x00000000000e7919 */ /* 0x000e220000008800 */
[----:B------:R-:W-:Y:S01]  /*7df0*/  MOV R7, 0x400 ;  /* 0x0000040000077802 */ /* 0x000fe20000000f00 */
[----:B------:R-:W1:Y:S03]  /*7e00*/  @!P2 LDC R9, c[0x0][0x500] ;  /* 0x00014000ff09ab82 */ /* 0x000e660000000800 */
[----:B0-----:R-:W-:Y:S02]  /*7e10*/  LEA R21, R14, R7, 0x18 ;  /* 0x000000070e157211 */ /* 0x001fe400078ec0ff */
[----:B------:R-:W-:-:S03]  /*7e20*/  SHF.L.U32 R7, R5, 0x1f, RZ ;  /* 0x0000001f05077819 */ /* 0x000fc600000006ff */
[----:B------:R-:W-:-:S04]  /*7e30*/  IMAD R14, R6, 0x8, R21 ;  /* 0x00000008060e7824 */ /* 0x000fc800078e0215 */
[----:B------:R-:W0:Y:S02]  /*7e40*/  SYNCS.PHASECHK.TRANS64.TRYWAIT P1, [R14+URZ+0x28], R7 ;  /* 0x000028070e0075a7 */ /* 0x000e24000802017f */
[----:B01----:R-:W-:Y:S05]  /*7e50*/  @!P1 BRA `(.L_x_164) ;  /* 0x0000000c00949947 */ /* 0x003fea0003800000 */
.L_x_185:
[----:B0-----:R-:W-:Y:S01]  /*7e60*/  PRMT R7, R11, 0x9910, RZ ;  /* 0x000099100b077816 */ /* 0x001fe200000000ff */
[----:B------:R0:W-:Y:S03]  /*7e70*/  @!P2 SYNCS.ARRIVE.TRANS64 RZ, [R14+URZ], R9 ;  /* 0x000000090effa9a7 */ /* 0x0001e6000800003f */
[----:B------:R-:W-:-:S13]  /*7e80*/  ISETP.NE.AND P1, PT, R7, 0x2, PT ;  /* 0x000000020700780c */ /* 0x000fda0003f25270 */
[----:B0-----:R-:W-:Y:S05]  /*7e90*/  @P1 BRA `(.L_x_165) ;  /* 0x0000000000041947 */ /* 0x001fea0003800000 */
[----:B------:R-:W-:Y:S01]  /*7ea0*/  BPT.TRAP 0x1 ;  /* 0x000000040000795c */ /* 0x000fe20000300000 */
.L_x_165:
[----:B------:R-:W-:Y:S05]  /*7eb0*/  @P0 BRA `(.L_x_166) ;  /* 0x0000000000040947 */ /* 0x000fea0003800000 */
[----:B------:R-:W-:Y:S01]  /*7ec0*/  BPT.TRAP 0x1 ;  /* 0x000000040000795c */ /* 0x000fe20000300000 */
.L_x_166:
[--C-:B------:R-:W-:Y:S01]  /*7ed0*/  IMAD R7, R6, 0x8000, R21.reuse ;  /* 0x0000800006077824 */ /* 0x100fe200078e0215 */
[----:B------:R-:W-:Y:S01]  /*7ee0*/  R2UR UR19, R20 ;  /* 0x00000000141372ca */ /* 0x000fe200000e0000 */
[----:B------:R-:W-:Y:S01]  /*7ef0*/  IMAD R21, R6, 0x2000, R21 ;  /* 0x0000200006157824 */ /* 0x000fe200078e0215 */
[----:B------:R-:W-:Y:S01]  /*7f00*/  R2UR UR9, R14 ;  /* 0x000000000e0972ca */ /* 0x000fe200000e0000 */
[----:B------:R-:W-:Y:S01]  /*7f10*/  VIADD R4, R4, 0xffffffff ;  /* 0xffffffff04047836 */ /* 0x000fe20000000000 */
[----:B------:R-:W-:Y:S01]  /*7f20*/  R2UR UR5, R7 ;  /* 0x00000000070572ca */ /* 0x000fe200000e0000 */
[----:B------:R-:W-:Y:S01]  /*7f30*/  UIADD3 UR6, UP0, UR26, 0xf0, URZ ;  /* 0x000000f01a067890 */ /* 0x000fe2000ff1e03f */
[----:B------:R-:W-:Y:S01]  /*7f40*/  R2UR UR16, R21 ;  /* 0x00000000151072ca */ /* 0x000fe200000e0000 */
[----:B------:R-:W-:Y:S01]  /*7f50*/  UIADD3 UR28, UP1, UR26, 0x1f0, URZ ;  /* 0x000001f01a1c7890 */ /* 0x000fe2000ff3e03f */
[----:B------:R-:W-:Y:S01]  /*7f60*/  R2UR UR12, R8 ;  /* 0x00000000080c72ca */ /* 0x000fe200000e0000 */
[----:B------:R-:W-:Y:S01]  /*7f70*/  UIADD3.X UR7, URZ, UR27, URZ, UP0, !UPT ;  /* 0x0000001b3f077290 */ /* 0x000fe200087fe43f */
[----:B------:R-:W-:Y:S01]  /*7f80*/  R2UR UR11, R18 ;  /* 0x00000000120b72ca */ /* 0x000fe200000e0000 */
[----:B------:R-:W-:Y:S01]  /*7f90*/  VIADD R6, R6, 0x1 ;  /* 0x0000000106067836 */ /* 0x000fe20000000000 */
[----:B------:R-:W-:Y:S01]  /*7fa0*/  R2UR UR18, R15 ;  /* 0x000000000f1272ca */ /* 0x000fe200000e0000 */
[----:B------:R-:W-:Y:S01]  /*7fb0*/  UIADD3.X UR29, URZ, UR27, URZ, UP1, !UPT ;  /* 0x0000001b3f1d7290 */ /* 0x000fe20008ffe43f */
[----:B------:R-:W-:Y:S01]  /*7fc0*/  ISETP.GT.AND P3, PT, R4, 0x1, PT ;  /* 0x000000010400780c */ /* 0x000fe20003f64270 */
[----:B------:R-:W-:Y:S01]  /*7fd0*/  UMOV UR14, 0x0 ;  /* 0x00000000000e7882 */ /* 0x000fe20000000000 */
[----:B------:R-:W-:Y:S01]  /*7fe0*/  ISETP.NE.AND P1, PT, R6, 0x5, PT ;  /* 0x000000050600780c */ /* 0x000fe20003f25270 */
[----:B------:R-:W-:Y:S01]  /*7ff0*/  UIADD3 UR8, UR5, 0x100, URZ ;  /* 0x0000010005087890 */ /* 0x000fe2000fffe03f */
[----:B------:R-:W-:Y:S01]  /*8000*/  VIADD R20, R20, 0x40 ;  /* 0x0000004014147836 */ /* 0x000fe20000000000 */
[----:B------:R-:W-:Y:S01]  /*8010*/  UIADD3 UR16, UR16, 0x28100, URZ ;  /* 0x0002810010107890 */ /* 0x000fe2000fffe03f */
[----:B------:R-:W-:Y:S01]  /*8020*/  SEL R14, RZ, 0x1, P1 ;  /* 0x00000001ff0e7807 */ /* 0x000fe20000800000 */
[----:B------:R-:W-:Y:S01]  /*8030*/  UMOV UR15, 0x10000000 ;  /* 0x10000000000f7882 */ /* 0x000fe20000000000 */
[----:B------:R-:W-:Y:S01]  /*8040*/  UMOV UR10, UR19 ;  /* 0x00000013000a7c82 */ /* 0x000fe20008000000 */
[----:B------:R-:W-:Y:S01]  /*8050*/  UMOV UR17, UR9 ;  /* 0x0000000900117c82 */ /* 0x000fe20008000000 */
[----:B------:R-:W-:Y:S01]  /*8060*/  UMOV UR20, UR12 ;  /* 0x0000000c00147c82 */ /* 0x000fe20008000000 */
[----:B------:R-:W-:Y:S01]  /*8070*/  LOP3.LUT R5, R5, R14, RZ, 0x3c, !PT ;  /* 0x0000000e05057212 */ /* 0x000fe200078e3cff */
[----:B------:R0:W-:Y:S01]  /*8080*/  UTMALDG.3D [UR8], [UR6], desc[UR14] ;  /* 0x00000e08060075b4 */ /* 0x0001e20008011000 */
[----:B------:R-:W-:Y:S01]  /*8090*/  SEL R6, R6, RZ, P1 ;  /* 0x000000ff06067207 */ /* 0x000fe20000800000 */
[----:B------:R0:W-:Y:S02]  /*80a0*/  UTMALDG.3D [UR16], [UR28], desc[UR14] ;  /* 0x00000e101c0075b4 */ /* 0x0001e40008011000 */
[----:B0-----:R-:W-:Y:S05]  /*80b0*/  @P3 BRA `(.L_x_167) ;  /* 0xfffffffc00483947 */ /* 0x001fea000383ffff */
.L_x_163:
[----:B------:R-:W-:Y:S05]  /*80c0*/  BSYNC B1 ;  /* 0x0000000000017941 */ /* 0x000fea0003800000 */
.L_x_162:
[----:B------:R-:W-:Y:S01]  /*80d0*/  LOP3.LUT P3, RZ, R13, 0xff, RZ, 0xc0, !PT ;  /* 0x000000ff0dff7812 */ /* 0x000fe2000786c0ff */
[----:B------:R-:W-:Y:S01]  /*80e0*/  IMAD.IADD R12, R3, 0x1, R12 ;  /* 0x00000001030c7824 */ /* 0x000fe200078e020c */
[----:B------:R-:W-:Y:S01]  /*80f0*/  IADD3 R16, P4, R16, UR24, RZ ;  /* 0x0000001810107c10 */ /* 0x000fe2000ff9e0ff */
[----:B------:R-:W-:Y:S01]  /*8100*/  ULDC.64 UR6, c[0x0][0x650] ;  /* 0x0001940000067ab9 */ /* 0x000fe20000000a00 */
[----:B------:R-:W-:Y:S01]  /*8110*/  BSSY B1, `(.L_x_168) ;  /* 0x000006a000017945 */ /* 0x000fe20003800000 */
[----:B------:R-:W-:Y:S01]  /*8120*/  IMAD.MOV.U32 R9, RZ, RZ, -0x1 ;  /* 0xffffffffff097424 */ /* 0x000fe200078e00ff */
[----:B------:R-:W-:Y:S01]  /*8130*/  ISETP.GT.U32.AND P1, PT, R12, 0x4, PT ;  /* 0x000000040c00780c */ /* 0x000fe20003f24070 */
[----:B------:R-:W-:Y:S01]  /*8140*/  IMAD.MOV.U32 R8, RZ, RZ, -0x1 ;  /* 0xffffffffff087424 */ /* 0x000fe200078e00ff */
[----:B------:R-:W-:Y:S02]  /*8150*/  IADD3.X R17, R17, UR13, RZ, P4, !PT ;  /* 0x0000000d11117c10 */ /* 0x000fe4000a7fe4ff */
[----:B------:R-:W-:-:S02]  /*8160*/  ISETP.LT.U32.AND P1, PT, R3, 0x5, P1 ;  /* 0x000000050300780c */ /* 0x000fc40000f21070 */
[----:B------:R-:W-:Y:S01]  /*8170*/  PRMT R13, RZ, 0x7610, R13 ;  /* 0x00007610ff0d7816 */ /* 0x000fe2000000000d */
[----:B------:R-:W0:Y:S01]  /*8180*/  @P3 S2R R5, SR_CgaCtaId ;  /* 0x0000000000053919 */ /* 0x000e220000008800 */
[----:B------:R-:W-:-:S04]  /*8190*/  @P3 MOV R4, 0x400 ;  /* 0x0000040000043802 */ /* 0x000fc80000000f00 */
[----:B0-----:R-:W-:Y:S01]  /*81a0*/  @P3 LEA R6, R5, R4, 0x18 ;  /* 0x0000000405063211 */ /* 0x001fe200078ec0ff */
[----:B------:R-:W-:-:S03]  /*81b0*/  IMAD.WIDE.U32 R4, R12, -0x33333333, RZ ;  /* 0xcccccccd0c047825 */ /* 0x000fc600078e00ff */
[----:B------:R0:W-:Y:S01]  /*81c0*/  @P3 SYNCS.ARRIVE.TRANS64.A1T0 RZ, [R6+URZ+0x68], RZ ;  /* 0x000068ff06ff39a7 */ /* 0x0001e2000810003f */
[----:B------:R-:W-:Y:S02]  /*81d0*/  ISETP.GE.U32.AND P3, PT, R3, 0x5, PT ;  /* 0x000000050300780c */ /* 0x000fe40003f66070 */
[----:B------:R-:W-:Y:S02]  /*81e0*/  SHF.R.U32.HI R7, RZ, 0x2, R5 ;  /* 0x00000002ff077819 */ /* 0x000fe40000011605 */
[----:B------:R-:W-:Y:S02]  /*81f0*/  SEL R5, RZ, 0x1, !P1 ;  /* 0x00000001ff057807 */ /* 0x000fe40004800000 */
[----:B------:R-:W-:Y:S01]  /*8200*/  ISETP.GE.U32.AND P1, PT, R16, UR6, PT ;  /* 0x0000000610007c0c */ /* 0x000fe2000bf26070 */
[----:B------:R-:W-:Y:S01]  /*8210*/  IMAD R12, R7, -0x5, R12 ;  /* 0xfffffffb070c7824 */ /* 0x000fe200078e020c */
[----:B------:R-:W-:Y:S02]  /*8220*/  LOP3.LUT R0, R0, R5, RZ, 0x3c, !PT ;  /* 0x0000000500007212 */ /* 0x000fe400078e3cff */
[----:B------:R-:W-:-:S02]  /*8230*/  ISETP.GE.U32.AND.EX P1, PT, R17, UR7, PT, P1 ;  /* 0x0000000711007c0c */ /* 0x000fc4000bf26110 */
[----:B------:R-:W-:Y:S02]  /*8240*/  PRMT R4, RZ, 0x7610, R4 ;  /* 0x00007610ff047816 */ /* 0x000fe40000000004 */
[----:B------:R-:W-:Y:S01]  /*8250*/  @P3 LOP3.LUT R0, R0, 0x1, R7, 0x78, !PT ;  /* 0x0000000100003812 */ /* 0x000fe200078e7807 */
[----:B------:R-:W-:-:S08]  /*8260*/  IMAD.MOV.U32 R7, RZ, RZ, -0x1 ;  /* 0xffffffffff077424 */ /* 0x000fd000078e00ff */
[----:B0-----:R-:W-:Y:S05]  /*8270*/  @P1 BRA `(.L_x_169) ;  /* 0x00000004004c1947 */ /* 0x001fea0003800000 */
[----:B------:R-:W-:Y:S01]  /*8280*/  ULDC.64 UR6, c[0x0][0x628] ;  /* 0x00018a0000067ab9 */ /* 0x000fe20000000a00 */
[----:B------:R-:W0:Y:S01]  /*8290*/  S2R R15, SR_CTAID.X ;  /* 0x00000000000f7919 */ /* 0x000e220000002500 */
[----:B------:R-:W-:Y:S01]  /*82a0*/  ISETP.NE.U32.AND P1, PT, RZ, UR6, PT ;  /* 0x00000006ff007c0c */ /* 0x000fe2000bf25070 */
[----:B------:R-:W-:Y:S01]  /*82b0*/  ULDC UR8, c[0x0][0x630] ;  /* 0x00018c0000087ab9 */ /* 0x000fe20000000800 */
[----:B------:R-:W-:Y:S01]  /*82c0*/  IMAD.MOV.U32 R4, RZ, RZ, R16 ;  /* 0x000000ffff047224 */ /* 0x000fe200078e0010 */
[----:B------:R-:W1:Y:S01]  /*82d0*/  S2R R14, SR_CTAID.Y ;  /* 0x00000000000e7919 */ /* 0x000e620000002600 */
[----:B------:R-:W-:Y:S01]  /*82e0*/  ISETP.NE.AND.EX P1, PT, RZ, UR7, PT, P1 ;  /* 0x00000007ff007c0c */ /* 0x000fe2000bf25310 */
[----:B------:R-:W-:-:S12]  /*82f0*/  IMAD.MOV.U32 R5, RZ, RZ, R17 ;  /* 0x000000ffff057224 */ /* 0x000fd800078e0011 */
[----:B------:R-:W-:Y:S05]  /*8300*/  @!P1 BRA `(.L_x_170) ;  /* 0x0000000000289947 */ /* 0x000fea0003800000 */
[----:B------:R-:W-:Y:S02]  /*8310*/  ULDC UR5, c[0x0][0x634] ;  /* 0x00018d0000057ab9 */ /* 0x000fe40000000800 */
[----:B------:R-:W-:-:S05]  /*8320*/  IADD3 R9, P1, R16, UR5, RZ ;  /* 0x0000000510097c10 */ /* 0x000fca000ff3e0ff */
[----:B------:R-:W-:-:S04]  /*8330*/  IMAD.X R21, RZ, RZ, R17, P1 ;  /* 0x000000ffff157224 */ /* 0x000fc800008e0611 */
[----:B------:R-:W-:-:S04]  /*8340*/  IMAD.WIDE.U32 R6, R21, UR6, RZ ;  /* 0x0000000615067c25 */ /* 0x000fc8000f8e00ff */
[----:B------:R-:W-:-:S04]  /*8350*/  IMAD.WIDE.U32 R6, P1, R9, UR7, R6 ;  /* 0x0000000709067c25 */ /* 0x000fc8000f820006 */
[----:B------:R-:W-:-:S04]  /*8360*/  IMAD.WIDE.U32 R8, R9, UR6, RZ ;  /* 0x0000000609087c25 */ /* 0x000fc8000f8e00ff */
[----:B------:R-:W-:Y:S01]  /*8370*/  IMAD.X R5, RZ, RZ, RZ, P1 ;  /* 0x000000ffff057224 */ /* 0x000fe200008e06ff */
[----:B------:R-:W-:Y:S01]  /*8380*/  IADD3 RZ, P1, R9, R6, RZ ;  /* 0x0000000609ff7210 */ /* 0x000fe20007f3e0ff */
[----:B------:R-:W-:-:S04]  /*8390*/  IMAD.MOV.U32 R4, RZ, RZ, R7 ;  /* 0x000000ffff047224 */ /* 0x000fc800078e0007 */
[----:B------:R-:W-:-:S08]  /*83a0*/  IMAD.WIDE.U32.X R4, R21, UR7, R4, P1 ;  /* 0x0000000715047c25 */ /* 0x000fd000088e0404 */
.L_x_170:
[--C-:B------:R-:W-:Y:S01]  /*83b0*/  SHF.R.U64 R8, R4, UR8, R5.reuse ;  /* 0x0000000804087c19 */ /* 0x100fe20008001205 */
[----:B------:R-:W-:Y:S01]  /*83c0*/  ULDC.64 UR6, c[0x0][0x620] ;  /* 0x0001880000067ab9 */ /* 0x000fe20000000a00 */
[----:B------:R-:W-:Y:S01]  /*83d0*/  SHF.R.U32.HI R4, RZ, UR8, R5 ;  /* 0x00000008ff047c19 */ /* 0x000fe20008011605 */
[----:B------:R-:W-:Y:S01]  /*83e0*/  ULDC UR5, c[0x0][0x150] ;  /* 0x0000540000057ab9 */ /* 0x000fe20000000800 */
[----:B------:R-:W-:Y:S01]  /*83f0*/  IADD3 R7, P1, RZ, -R8, RZ ;  /* 0x80000008ff077210 */ /* 0x000fe20007f3e0ff */
[----:B------:R-:W2:Y:S01]  /*8400*/  LDC R24, c[0x0][0x144] ;  /* 0x00005100ff187b82 */ /* 0x000ea20000000800 */
[----:B0-----:R-:W-:Y:S01]  /*8410*/  I2FP.F32.U32 R9, R15 ;  /* 0x0000000f00097245 */ /* 0x001fe20000201000 */
[----:B------:R-:W-:Y:S02]  /*8420*/  ULDC.64 UR8, c[0x0][0x640] ;  /* 0x0001900000087ab9 */ /* 0x000fe40000000a00 */
[----:B------:R-:W-:Y:S01]  /*8430*/  IMAD.X R4, RZ, RZ, ~R4, P1 ;  /* 0x000000ffff047224 */ /* 0x000fe200008e0e04 */
[----:B------:R-:W-:-:S03]  /*8440*/  ISETP.NE.U32.AND P1, PT, RZ, UR8, PT ;  /* 0x00000008ff007c0c */ /* 0x000fc6000bf25070 */
[----:B------:R-:W-:Y:S01]  /*8450*/  IMAD R6, R4, UR6, RZ ;  /* 0x0000000604067c24 */ /* 0x000fe2000f8e02ff */
[----:B------:R-:W0:Y:S01]  /*8460*/  LDC R21, c[0x0][0x148] ;  /* 0x00005200ff157b82 */ /* 0x000e220000000800 */
[C---:B------:R-:W-:Y:S01]  /*8470*/  IMAD.WIDE.U32 R4, R7.reuse, UR6, R16 ;  /* 0x0000000607047c25 */ /* 0x040fe2000f8e0010 */
[----:B------:R-:W-:Y:S01]  /*8480*/  ULDC UR6, c[0x0][0x154] ;  /* 0x0000550000067ab9 */ /* 0x000fe20000000800 */
[----:B------:R-:W-:Y:S02]  /*8490*/  ISETP.NE.AND.EX P1, PT, RZ, UR9, PT, P1 ;  /* 0x00000009ff007c0c */ /* 0x000fe4000bf25310 */
[----:B------:R-:W-:Y:S02]  /*84a0*/  IMAD R7, R7, UR7, R6 ;  /* 0x0000000707077c24 */ /* 0x000fe4000f8e0206 */
[----:B------:R-:W-:Y:S01]  /*84b0*/  FMUL R6, R9, UR5 ;  /* 0x0000000509067c20 */ /* 0x000fe20008400000 */
[----:B------:R-:W-:Y:S01]  /*84c0*/  ULDC UR5, c[0x0][0x618] ;  /* 0x0001860000057ab9 */ /* 0x000fe20000000800 */
[----:B------:R-:W-:Y:S01]  /*84d0*/  ULDC UR7, c[0x0][0x608] ;  /* 0x0001820000077ab9 */ /* 0x000fe20000000800 */
[----:B------:R-:W-:-:S03]  /*84e0*/  IMAD.IADD R5, R5, 0x1, R7 ;  /* 0x0000000105057824 */ /* 0x000fc600078e0207 */
[----:B------:R-:W3:Y:S02]  /*84f0*/  F2I.U32.TRUNC.NTZ R6, R6 ;  /* 0x0000000600067305 */ /* 0x000ee4000020f000 */
[----:B------:R-:W-:Y:S02]  /*8500*/  SHF.R.U64 R9, R4, UR5, R5 ;  /* 0x0000000504097c19 */ /* 0x000fe40008001205 */
[----:B-1----:R-:W-:-:S05]  /*8510*/  I2FP.F32.U32 R4, R14 ;  /* 0x0000000e00047245 */ /* 0x002fca0000201000 */
[----:B------:R-:W-:Y:S01]  /*8520*/  FMUL R22, R4, UR6 ;  /* 0x0000000604167c20 */ /* 0x000fe20008400000 */
[----:B------:R-:W-:Y:S01]  /*8530*/  SHF.R.U32.HI R4, RZ, UR5, R5 ;  /* 0x00000005ff047c19 */ /* 0x000fe20008011605 */
[----:B------:R-:W-:-:S03]  /*8540*/  ULDC UR5, c[0x0][0x658] ;  /* 0x0001960000057ab9 */ /* 0x000fc60000000800 */
[--C-:B------:R-:W-:Y:S01]  /*8550*/  SHF.R.U64 R20, R9, UR7, R4.reuse ;  /* 0x0000000709147c19 */ /* 0x100fe20008001204 */
[----:B------:R-:W1:Y:S01]  /*8560*/  F2I.U32.TRUNC.NTZ R22, R22 ;  /* 0x0000001600167305 */ /* 0x000e62000020f000 */
[----:B------:R-:W-:Y:S01]  /*8570*/  SHF.R.U32.HI R5, RZ, UR7, R4 ;  /* 0x00000007ff057c19 */ /* 0x000fe20008011604 */
[----:B---3--:R-:W-:-:S03]  /*8580*/  IMAD.MOV R6, RZ, RZ, -R6 ;  /* 0x000000ffff067224 */ /* 0x008fc600078e0a06 */
[----:B------:R-:W-:Y:S01]  /*8590*/  SHF.R.U64 R18, R20, UR5, R5 ;  /* 0x0000000514127c19 */ /* 0x000fe20008001205 */
[----:B--2---:R-:W-:Y:S01]  /*85a0*/  IMAD R15, R24, R6, R15 ;  /* 0x00000006180f7224 */ /* 0x004fe200078e020f */
[----:B------:R-:W-:-:S03]  /*85b0*/  SHF.R.U32.HI R23, RZ, UR5, R5 ;  /* 0x00000005ff177c19 */ /* 0x000fc60008011605 */
[----:B------:R-:W-:Y:S02]  /*85c0*/  IMAD.MOV.U32 R4, RZ, RZ, R18 ;  /* 0x000000ffff047224 */ /* 0x000fe400078e0012 */
[----:B------:R-:W-:Y:S01]  /*85d0*/  IMAD.MOV.U32 R5, RZ, RZ, R23 ;  /* 0x000000ffff057224 */ /* 0x000fe200078e0017 */
[----:B-1----:R-:W-:Y:S06]  /*85e0*/  @!P1 BRA `(.L_x_171) ;  /* 0x0000000000289947 */ /* 0x002fec0003800000 */
[----:B------:R-:W-:Y:S02]  /*85f0*/  ULDC UR5, c[0x0][0x64c] ;  /* 0x0001930000057ab9 */ /* 0x000fe40000000800 */
[----:B------:R-:W-:-:S05]  /*8600*/  IADD3 R5, P1, R18, UR5, RZ ;  /* 0x0000000512057c10 */ /* 0x000fca000ff3e0ff */
[----:B------:R-:W-:-:S04]  /*8610*/  IMAD.X R23, RZ, RZ, R23, P1 ;  /* 0x000000ffff177224 */ /* 0x000fc800008e0617 */
[----:B------:R-:W-:-:S04]  /*8620*/  IMAD.WIDE.U32 R6, R23, UR8, RZ ;  /* 0x0000000817067c25 */ /* 0x000fc8000f8e00ff */
[----:B------:R-:W-:-:S04]  /*8630*/  IMAD.WIDE.U32 R6, P1, R5, UR9, R6 ;  /* 0x0000000905067c25 */ /* 0x000fc8000f820006 */
[----:B------:R-:W-:-:S04]  /*8640*/  IMAD.WIDE.U32 R4, R5, UR8, RZ ;  /* 0x0000000805047c25 */ /* 0x000fc8000f8e00ff */
[----:B------:R-:W-:Y:S01]  /*8650*/  IMAD.MOV.U32 R4, RZ, RZ, R7 ;  /* 0x000000ffff047224 */ /* 0x000fe200078e0007 */
[----:B------:R-:W-:Y:S01]  /*8660*/  IADD3 RZ, P3, R5, R6, RZ ;  /* 0x0000000605ff7210 */ /* 0x000fe20007f7e0ff */
[----:B------:R-:W-:-:S04]  /*8670*/  IMAD.X R5, RZ, RZ, RZ, P1 ;  /* 0x000000ffff057224 */ /* 0x000fc800008e06ff */
[----:B------:R-:W-:-:S08]  /*8680*/  IMAD.WIDE.U32.X R4, R23, UR9, R4, P3 ;  /* 0x0000000917047c25 */ /* 0x000fd000098e0404 */
.L_x_171:
[----:B------:R-:W-:Y:S01]  /*8690*/  ISETP.NE.AND P1, PT, R2, 0x1, PT ;  /* 0x000000010200780c */ /* 0x000fe20003f25270 */
[----:B------:R-:W-:Y:S01]  /*86a0*/  ULDC UR5, c[0x0][0x648] ;  /* 0x0001920000057ab9 */ /* 0x000fe20000000800 */
[----:B------:R-:W-:Y:S01]  /*86b0*/  LOP3.LUT R20, R20, UR21, RZ, 0xc0, !PT ;  /* 0x0000001514147c12 */ /* 0x000fe2000f8ec0ff */
[----:B------:R-:W-:Y:S01]  /*86c0*/  IMAD.MOV R22, RZ, RZ, -R22 ;  /* 0x000000ffff167224 */ /* 0x000fe200078e0a16 */
[----:B------:R-:W-:Y:S01]  /*86d0*/  SHF.R.U64 R5, R4, UR5, R5 ;  /* 0x0000000504057c19 */ /* 0x000fe20008001205 */
[----:B------:R-:W-:Y:S01]  /*86e0*/  ULDC UR5, c[0x0][0x638] ;  /* 0x00018e0000057ab9 */ /* 0x000fe20000000800 */
[----:B------:R-:W-:Y:S01]  /*86f0*/  LOP3.LUT R9, R9, UR4, RZ, 0xc0, !PT ;  /* 0x0000000409097c12 */ /* 0x000fe2000f8ec0ff */
[----:B------:R-:W-:Y:S01]  /*8700*/  ULDC UR6, c[0x0][0x610] ;  /* 0x0001840000067ab9 */ /* 0x000fe20000000800 */
[----:B------:R-:W-:Y:S02]  /*8710*/  IMAD.MOV.U32 R4, RZ, RZ, 0x1 ;  /* 0x00000001ff047424 */ /* 0x000fe400078e00ff */
[----:B------:R-:W-:-:S02]  /*8720*/  IMAD.MOV R7, RZ, RZ, -R5 ;  /* 0x000000ffff077224 */ /* 0x000fc400078e0a05 */
[----:B------:R-:W-:Y:S02]  /*8730*/  IMAD R20, R5, UR22, R20 ;  /* 0x0000001605147c24 */ /* 0x000fe4000f8e0214 */
[----:B0-----:R-:W-:Y:S02]  /*8740*/  @P1 IMAD R15, R21, R22, R14 ;  /* 0x00000016150f1224 */ /* 0x001fe400078e020e */
[----:B------:R-:W-:Y:S01]  /*8750*/  IMAD R18, R7, UR5, R18 ;  /* 0x0000000507127c24 */ /* 0x000fe2000f8e0212 */
[----:B------:R-:W-:Y:S01]  /*8760*/  ULDC UR5, c[0x0][0x600] ;  /* 0x0001800000057ab9 */ /* 0x000fe20000000800 */
[----:B------:R-:W-:Y:S02]  /*8770*/  IMAD R15, R20, UR6, R15 ;  /* 0x00000006140f7c24 */ /* 0x000fe4000f8e020f */
[----:B------:R-:W-:-:S05]  /*8780*/  IMAD R18, R18, UR5, R9 ;  /* 0x0000000512127c24 */ /* 0x000fca000f8e0209 */
[----:B------:R-:W-:Y:S02]  /*8790*/  SEL R9, R18, R15, !P1 ;  /* 0x0000000f12097207 */ /* 0x000fe40004800000 */
[----:B------:R-:W-:-:S07]  /*87a0*/  SEL R7, R15, R18, !P1 ;  /* 0x000000120f077207 */ /* 0x000fce0004800000 */
.L_x_169:
[----:B------:R-:W-:Y:S05]  /*87b0*/  BSYNC B1 ;  /* 0x0000000000017941 */ /* 0x000fea0003800000 */
.L_x_168:
[----:B------:R-:W-:-:S13]  /*87c0*/  LOP3.LUT P1, RZ, R4, 0xff, RZ, 0xc0, !PT ;  /* 0x000000ff04ff7812 */ /* 0x000fda000782c0ff */
[----:B------:R-:W-:Y:S05]  /*87d0*/  @P1 BRA `(.L_x_172) ;  /* 0xfffffff4004c1947 */ /* 0x000fea000383ffff */
[----:B------:R-:W-:Y:S05]  /*87e0*/  BSYNC B0 ;  /* 0x0000000000007941 */ /* 0x000fea0003800000 */
.L_x_160:
[----:B------:R-:W-:-:S03]  /*87f0*/  UMOV UR5, 0xffffffff ;  /* 0xffffffff00057882 */ /* 0x000fc60000000000 */
[----:B------:R-:W-:Y:S05]  /*8800*/  BRA.DIV UR5, `(.L_x_173) ;  /* 0x00000006053c7947 */ /* 0x000fea000b800000 */
[----:B------:R-:W-:-:S13]  /*8810*/  ELECT P6, URZ, PT ;  /* 0x00000000003f782f */ /* 0x000fda00038c0000 */
.L_x_188:
[----:B------:R-:W-:Y:S04]  /*8820*/  BSSY B0, `(.L_x_174) ;  /* 0x0000034000007945 */ /* 0x000fe80003800000 */
[----:B------:R-:W-:Y:S05]  /*8830*/  @!P6 BRA `(.L_x_175) ;  /* 0x0000000000c8e947 */ /* 0x000fea0003800000 */
[----:B------:R-:W-:-:S04]  /*8840*/  LOP3.LUT R19, R19, 0x2, RZ, 0xfc, !PT ;  /* 0x0000000213137812 */ /* 0x000fc800078efcff */
[----:B------:R-:W-:-:S13]  /*8850*/  ISETP.NE.AND P0, PT, R19, 0x3, PT ;  /* 0x000000031300780c */ /* 0x000fda0003f05270 */
[----:B------:R-:W-:Y:S05]  /*8860*/  @!P0 BRA `(.L_x_176) ;  /* 0x0000000000048947 */ /* 0x000fea0003800000 */
[----:B------:R-:W-:Y:S01]  /*8870*/  BPT.TRAP 0x1 ;  /* 0x000000040000795c */ /* 0x000fe20000300000 */
.L_x_176:
[----:B------:R-:W0:Y:S01]  /*8880*/  S2R R3, SR_CgaCtaId ;  /* 0x0000000000037919 */ /* 0x000e220000008800 */
[----:B------:R-:W-:-:S04]  /*8890*/  MOV R2, 0x400 ;  /* 0x0000040000027802 */ /* 0x000fc80000000f00 */
[----:B0-----:R-:W-:Y:S02]  /*88a0*/  LEA R3, R3, R2, 0x18 ;  /* 0x0000000203037211 */ /* 0x001fe400078ec0ff */
[----:B------:R-:W-:-:S03]  /*88b0*/  SHF.L.U32 R2, R0, 0x1f, RZ ;  /* 0x0000001f00027819 */ /* 0x000fc600000006ff */
[----:B------:R-:W-:-:S04]  /*88c0*/  VIADD R3, R3, 0x28 ;  /* 0x0000002803037836 */ /* 0x000fc80000000000 */
[C---:B------:R-:W-:Y:S02]  /*88d0*/  IMAD R7, R12.reuse, 0x8, R3 ;  /* 0x000000080c077824 */ /* 0x040fe400078e0203 */
[----:B------:R-:W-:Y:S02]  /*88e0*/  VIADD R12, R12, 0x1 ;  /* 0x000000010c0c7836 */ /* 0x000fe40000000000 */
[----:B------:R-:W0:Y:S03]  /*88f0*/  SYNCS.PHASECHK.TRANS64.TRYWAIT P0, [R7+URZ], R2 ;  /* 0x00000002070075a7 */ /* 0x000e26000800017f */
[----:B------:R-:W-:-:S04]  /*8900*/  ISETP.NE.AND P1, PT, R12, 0x5, PT ;  /* 0x000000050c00780c */ /* 0x000fc80003f25270 */
[----:B------:R-:W-:Y:S02]  /*8910*/  SEL R5, RZ, 0x1, P1 ;  /* 0x00000001ff057807 */ /* 0x000fe40000800000 */
[----:B------:R-:W-:Y:S02]  /*8920*/  SEL R12, R12, RZ, P1 ;  /* 0x000000ff0c0c7207 */ /* 0x000fe40000800000 */
[----:B------:R-:W-:-:S03]  /*8930*/  LOP3.LUT R5, R0, R5, RZ, 0x3c, !PT ;  /* 0x0000000500057212 */ /* 0x000fc600078e3cff */
[----:B------:R-:W-:Y:S01]  /*8940*/  IMAD R9, R12, 0x8, R3 ;  /* 0x000000080c097824 */ /* 0x000fe200078e0203 */
[----:B------:R-:W-:Y:S01]  /*8950*/  SHF.L.U32 R4, R5, 0x1f, RZ ;  /* 0x0000001f05047819 */ /* 0x000fe200000006ff */
[----:B0-----:R-:W-:Y:S06]  /*8960*/  @!P0 BRA `(.L_x_177) ;  /* 0x0000000400048947 */ /* 0x001fec0003800000 */
.L_x_189:
[----:B------:R-:W1:Y:S01]  /*8970*/  SYNCS.PHASECHK.TRANS64.TRYWAIT P0, [R9+URZ], R4 ;  /* 0x00000004090075a7 */ /* 0x000e62000800017f */
[----:B------:R-:W-:-:S05]  /*8980*/  VIADD R0, R12, 0x1 ;  /* 0x000000010c007836 */ /* 0x000fca0000000000 */
[----:B------:R-:W-:-:S04]  /*8990*/  ISETP.NE.AND P1, PT, R0, 0x5, PT ;  /* 0x000000050000780c */ /* 0x000fc80003f25270 */
[----:B0-----:R-:W-:Y:S02]  /*89a0*/  SEL R2, RZ, 0x1, P1 ;  /* 0x00000001ff027807 */ /* 0x001fe40000800000 */
[----:B------:R-:W-:Y:S02]  /*89b0*/  SEL R0, R0, RZ, P1 ;  /* 0x000000ff00007207 */ /* 0x000fe40000800000 */
[----:B------:R-:W-:-:S03]  /*89c0*/  LOP3.LUT R7, R5, R2, RZ, 0x3c, !PT ;  /* 0x0000000205077212 */ /* 0x000fc600078e3cff */
[----:B------:R-:W-:Y:S01]  /*89d0*/  IMAD R6, R0, 0x8, R3 ;  /* 0x0000000800067824 */ /* 0x000fe200078e0203 */
[----:B------:R-:W-:Y:S01]  /*89e0*/  SHF.L.U32 R5, R7, 0x1f, RZ ;  /* 0x0000001f07057819 */ /* 0x000fe200000006ff */
[----:B-1----:R-:W-:Y:S06]  /*89f0*/  @!P0 BRA `(.L_x_178) ;  /* 0x0000000000f48947 */ /* 0x002fec0003800000 */
.L_x_190:
[----:B------:R-:W1:Y:S01]  /*8a00*/  SYNCS.PHASECHK.TRANS64.TRYWAIT P0, [R6+URZ], R5 ;  /* 0x00000005060075a7 */ /* 0x000e62000800017f */
[----:B------:R-:W-:-:S05]  /*8a10*/  VIADD R0, R0, 0x1 ;  /* 0x0000000100007836 */ /* 0x000fca0000000000 */
[----:B------:R-:W-:-:S04]  /*8a20*/  ISETP.NE.AND P1, PT, R0, 0x5, PT ;  /* 0x000000050000780c */ /* 0x000fc80003f25270 */
[----:B------:R-:W-:Y:S02]  /*8a30*/  SEL R2, RZ, 0x1, P1 ;  /* 0x00000001ff027807 */ /* 0x000fe40000800000 */
[----:B------:R-:W-:Y:S02]  /*8a40*/  SEL R0, R0, RZ, P1 ;  /* 0x000000ff00007207 */ /* 0x000fe40000800000 */
[----:B------:R-:W-:-:S03]  /*8a50*/  LOP3.LUT R7, R7, R2, RZ, 0x3c, !PT ;  /* 0x0000000207077212 */ /* 0x000fc600078e3cff */
[----:B0-----:R-:W-:Y:S01]  /*8a60*/  IMAD R9, R0, 0x8, R3 ;  /* 0x0000000800097824 */ /* 0x001fe200078e0203 */
[----:B------:R-:W-:Y:S01]  /*8a70*/  SHF.L.U32 R4, R7, 0x1f, RZ ;  /* 0x0000001f07047819 */ /* 0x000fe200000006ff */
[----:B-1----:R-:W-:Y:S06]  /*8a80*/  @!P0 BRA `(.L_x_179) ;  /* 0x0000000000e48947 */ /* 0x002fec0003800000 */
.L_x_191:
[----:B------:R-:W1:Y:S01]  /*8a90*/  SYNCS.PHASECHK.TRANS64.TRYWAIT P0, [R9+URZ], R4 ;  /* 0x00000004090075a7 */ /* 0x000e62000800017f */
[----:B------:R-:W-:-:S05]  /*8aa0*/  VIADD R0, R0, 0x1 ;  /* 0x0000000100007836 */ /* 0x000fca0000000000 */
[----:B------:R-:W-:-:S04]  /*8ab0*/  ISETP.NE.AND P1, PT, R0, 0x5, PT ;  /* 0x000000050000780c */ /* 0x000fc80003f25270 */
[----:B------:R-:W-:Y:S02]  /*8ac0*/  SEL R2, RZ, 0x1, P1 ;  /* 0x00000001ff027807 */ /* 0x000fe40000800000 */
[----:B------:R-:W-:Y:S02]  /*8ad0*/  SEL R0, R0, RZ, P1 ;  /* 0x000000ff00007207 */ /* 0x000fe40000800000 */
[----:B------:R-:W-:Y:S01]  /*8ae0*/  LOP3.LUT R2, R7, R2, RZ, 0x3c, !PT ;  /* 0x0000000207027212 */ /* 0x000fe200078e3cff */
[----:B-1----:R-:W-:Y:S06]  /*8af0*/  @!P0 BRA `(.L_x_180) ;  /* 0x0000000000dc8947 */ /* 0x002fec0003800000 */
.L_x_192:
[----:B------:R-:W-:Y:S01]  /*8b00*/  IMAD R3, R0, 0x8, R3 ;  /* 0x0000000800037824 */ /* 0x000fe200078e0203 */
[----:B------:R-:W-:-:S07]  /*8b10*/  SHF.L.U32 R0, R2, 0x1f, RZ ;  /* 0x0000001f02007819 */ /* 0x000fce00000006ff */
.L_x_181:
[----:B--2---:R2:W3:Y:S02]  /*8b20*/  SYNCS.PHASECHK.TRANS64.TRYWAIT P0, [R3+URZ], R0 ;  /* 0x00000000030075a7 */ /* 0x0044e4000800017f */
[----:B---3--:R-:W-:Y:S05]  /*8b30*/  @!P0 NANOSLEEP.SYNCS 0x989680 ;  /* 0x009896800000895d */ /* 0x008fea0003900000 */
[----:B------:R-:W3:Y:S02]  /*8b40*/  @!P0 SYNCS.PHASECHK.TRANS64 P0, [R3+URZ], R0 ;  /* 0x00000000030085a7 */ /* 0x000ee4000800007f */
[----:B---3--:R-:W-:Y:S05]  /*8b50*/  @!P0 BRA `(.L_x_181) ;  /* 0xfffffffc00f08947 */ /* 0x008fea000383ffff */
.L_x_175:
[----:B------:R-:W-:Y:S05]  /*8b60*/  BSYNC B0 ;  /* 0x0000000000007941 */ /* 0x000fea0003800000 */
.L_x_174:
[----:B------:R-:W-:Y:S05]  /*8b70*/  EXIT ;  /* 0x000000000000794d */ /* 0x000fea0003800000 */
.L_x_17:
[----:B---3--:R3:W4:Y:S02]  /*8b80*/  SYNCS.PHASECHK.TRANS64.TRYWAIT P1, [R3+URZ], R0 ;  /* 0x00000000030075a7 */ /* 0x008724000802017f */
[----:B----4-:R-:W-:Y:S05]  /*8b90*/  @!P1 NANOSLEEP.SYNCS 0x989680 ;  /* 0x009896800000995d */ /* 0x010fea0003900000 */
[----:B------:R-:W4:Y:S02]  /*8ba0*/  @!P1 SYNCS.PHASECHK.TRANS64 P1, [R3+URZ], R0 ;  /* 0x00000000030095a7 */ /* 0x000f24000802007f */
[----:B----4-:R-:W-:Y:S05]  /*8bb0*/  @!P1 BRA `(.L_x_17) ;  /* 0xfffffffc00f09947 */ /* 0x010fea000383ffff */
[----:B------:R-:W-:Y:S05]  /*8bc0*/  BRA `(.L_x_16) ;  /* 0xffffff84009c7947 */ /* 0x000fea000383ffff */
.L_x_22:
[----:B-1----:R-:W-:-:S04]  /*8bd0*/  IMAD.U32 R4, RZ, RZ, UR8 ;  /* 0x00000008ff047e24 */ /* 0x002fc8000f8e00ff */
[----:B------:R1:W2:Y:S03]  /*8be0*/  SYNCS.PHASECHK.TRANS64.TRYWAIT P1, [R4+URZ], R3 ;  /* 0x00000003040075a7 */ /* 0x0002a6000802017f */
[----:B--2---:R-:W-:Y:S05]  /*8bf0*/  @!P1 NANOSLEEP.SYNCS 0x989680 ;  /* 0x009896800000995d */ /* 0x004fea0003900000 */
[----:B------:R-:W2:Y:S02]  /*8c00*/  @!P1 SYNCS.PHASECHK.TRANS64 P1, [R4+URZ], R3 ;  /* 0x00000003040095a7 */ /* 0x000ea4000802007f */
[----:B--2---:R-:W-:Y:S05]  /*8c10*/  @!P1 BRA `(.L_x_22) ;  /* 0xfffffffc00ec9947 */ /* 0x004fea000383ffff */
[----:B------:R-:W-:Y:S05]  /*8c20*/  BRA `(.L_x_21) ;  /* 0xffffff8800d87947 */ /* 0x000fea000383ffff */
.L_x_161:
[----:B------:R-:W-:Y:S01]  /*8c30*/  BSSY B1, `(.L_x_182) ;  /* 0x0000006000017945 */ /* 0x000fe20003800000 */
[----:B------:R-:W-:-:S07]  /*8c40*/  IMAD.MOV.U32 R15, RZ, RZ, -0x1 ;  /* 0xffffffffff0f7424 */ /* 0x000fce00078e00ff */
[----:B------:R-:W-:Y:S05]  /*8c50*/  WARPSYNC.COLLECTIVE R15, `(.L_x_183) ;  /* 0x000000000f0c7348 */ /* 0x000fea0003c00000 */
[----:B------:R-:W-:Y:S02]  /*8c60*/  ELECT P6, UR62, PT ;  /* 0x00000000003e782f */ /* 0x000fe400038c0000 */
[----:B------:R-:W-:Y:S01]  /*8c70*/  MOV R14, UR62 ;  /* 0x0000003e000e7c02 */ /* 0x000fe20008000f00 */
[----:B------:R-:W-:Y:S10]  /*8c80*/  ENDCOLLECTIVE ;  /* 0x000000000000791b */ /* 0x000ff40003800000 */
.L_x_183:
[----:B------:R-:W-:Y:S05]  /*8c90*/  BSYNC B1 ;  /* 0x0000000000017941 */ /* 0x000fea0003800000 */
.L_x_182:
[----:B------:R-:W-:Y:S05]  /*8ca0*/  BRA `(.L_x_184) ;  /* 0xfffffff000247947 */ /* 0x000fea000383ffff */
.L_x_164:
[----:B0-----:R0:W1:Y:S02]  /*8cb0*/  SYNCS.PHASECHK.TRANS64.TRYWAIT P1, [R14+URZ+0x28], R7 ;  /* 0x000028070e0075a7 */ /* 0x001064000802017f */
[----:B-1----:R-:W-:Y:S05]  /*8cc0*/  @!P1 NANOSLEEP.SYNCS 0x989680 ;  /* 0x009896800000995d */ /* 0x002fea0003900000 */
[----:B------:R-:W1:Y:S02]  /*8cd0*/  @!P1 SYNCS.PHASECHK.TRANS64 P1, [R14+URZ+0x28], R7 ;  /* 0x000028070e0095a7 */ /* 0x000e64000802007f */
[----:B-1----:R-:W-:Y:S05]  /*8ce0*/  @!P1 BRA `(.L_x_164) ;  /* 0xfffffffc00f09947 */ /* 0x002fea000383ffff */
[----:B------:R-:W-:Y:S05]  /*8cf0*/  BRA `(.L_x_185) ;  /* 0xfffffff000587947 */ /* 0x000fea000383ffff */
.L_x_173:
[----:B------:R-:W-:Y:S01]  /*8d00*/  BSSY B0, `(.L_x_186) ;  /* 0x0000006000007945 */ /* 0x000fe20003800000 */
[----:B------:R-:W-:-:S07]  /*8d10*/  IMAD.MOV.U32 R15, RZ, RZ, -0x1 ;  /* 0xffffffffff0f7424 */ /* 0x000fce00078e00ff */
[----:B------:R-:W-:Y:S05]  /*8d20*/  WARPSYNC.COLLECTIVE R15, `(.L_x_187) ;  /* 0x000000000f0c7348 */ /* 0x000fea0003c00000 */
[----:B------:R-:W-:Y:S02]  /*8d30*/  ELECT P6, UR62, PT ;  /* 0x00000000003e782f */ /* 0x000fe400038c0000 */
[----:B------:R-:W-:Y:S01]  /*8d40*/  MOV R14, UR62 ;  /* 0x0000003e000e7c02 */ /* 0x000fe20008000f00 */
[----:B------:R-:W-:Y:S10]  /*8d50*/  ENDCOLLECTIVE ;  /* 0x000000000000791b */ /* 0x000ff40003800000 */
.L_x_187:
[----:B------:R-:W-:Y:S05]  /*8d60*/  BSYNC B0 ;  /* 0x0000000000007941 */ /* 0x000fea0003800000 */
.L_x_186:
[----:B------:R-:W-:Y:S05]  /*8d70*/  BRA `(.L_x_188) ;  /* 0xfffffff800a87947 */ /* 0x000fea000383ffff */
.L_x_177:
[----:B0-----:R0:W1:Y:S02]  /*8d80*/  SYNCS.PHASECHK.TRANS64.TRYWAIT P0, [R7+URZ], R2 ;  /* 0x00000002070075a7 */ /* 0x001064000800017f */
[----:B-1----:R-:W-:Y:S05]  /*8d90*/  @!P0 NANOSLEEP.SYNCS 0x989680 ;  /* 0x009896800000895d */ /* 0x002fea0003900000 */
[----:B------:R-:W1:Y:S02]  /*8da0*/  @!P0 SYNCS.PHASECHK.TRANS64 P0, [R7+URZ], R2 ;  /* 0x00000002070085a7 */ /* 0x000e64000800007f */
[----:B-1----:R-:W-:Y:S05]  /*8db0*/  @!P0 BRA `(.L_x_177) ;  /* 0xfffffffc00f08947 */ /* 0x002fea000383ffff */
[----:B------:R-:W-:Y:S05]  /*8dc0*/  BRA `(.L_x_189) ;  /* 0xfffffff800e87947 */ /* 0x000fea000383ffff */
.L_x_178:
[----:B0-----:R0:W1:Y:S02]  /*8dd0*/  SYNCS.PHASECHK.TRANS64.TRYWAIT P0, [R9+URZ], R4 ;  /* 0x00000004090075a7 */ /* 0x001064000800017f */
[----:B-1----:R-:W-:Y:S05]  /*8de0*/  @!P0 NANOSLEEP.SYNCS 0x989680 ;  /* 0x009896800000895d */ /* 0x002fea0003900000 */
[----:B------:R-:W1:Y:S02]  /*8df0*/  @!P0 SYNCS.PHASECHK.TRANS64 P0, [R9+URZ], R4 ;  /* 0x00000004090085a7 */ /* 0x000e64000800007f */
[----:B-1----:R-:W-:Y:S05]  /*8e00*/  @!P0 BRA `(.L_x_178) ;  /* 0xfffffffc00f08947 */ /* 0x002fea000383ffff */
[----:B------:R-:W-:Y:S05]  /*8e10*/  BRA `(.L_x_190) ;  /* 0xfffffff800f87947 */ /* 0x000fea000383ffff */
.L_x_179:
[----:B0-----:R0:W1:Y:S02]  /*8e20*/  SYNCS.PHASECHK.TRANS64.TRYWAIT P0, [R6+URZ], R5 ;  /* 0x00000005060075a7 */ /* 0x001064000800017f */
[----:B-1----:R-:W-:Y:S05]  /*8e30*/  @!P0 NANOSLEEP.SYNCS 0x989680 ;  /* 0x009896800000895d */ /* 0x002fea0003900000 */
[----:B------:R-:W1:Y:S02]  /*8e40*/  @!P0 SYNCS.PHASECHK.TRANS64 P0, [R6+URZ], R5 ;  /* 0x00000005060085a7 */ /* 0x000e64000800007f */
[----:B-1----:R-:W-:Y:S05]  /*8e50*/  @!P0 BRA `(.L_x_179) ;  /* 0xfffffffc00f08947 */ /* 0x002fea000383ffff */
[----:B------:R-:W-:Y:S05]  /*8e60*/  BRA `(.L_x_191) ;  /* 0xfffffffc00087947 */ /* 0x000fea000383ffff */
.L_x_180:
[----:B-1----:R1:W2:Y:S02]  /*8e70*/  SYNCS.PHASECHK.TRANS64.TRYWAIT P0, [R9+URZ], R4 ;  /* 0x00000004090075a7 */ /* 0x0022a4000800017f */
[----:B--2---:R-:W-:Y:S05]  /*8e80*/  @!P0 NANOSLEEP.SYNCS 0x989680 ;  /* 0x009896800000895d */ /* 0x004fea0003900000 */
[----:B------:R-:W2:Y:S02]  /*8e90*/  @!P0 SYNCS.PHASECHK.TRANS64 P0, [R9+URZ], R4 ;  /* 0x00000004090085a7 */ /* 0x000ea4000800007f */
[----:B--2---:R-:W-:Y:S05]  /*8ea0*/  @!P0 BRA `(.L_x_180) ;  /* 0xfffffffc00f08947 */ /* 0x004fea000383ffff */
[----:B------:R-:W-:Y:S05]  /*8eb0*/  BRA `(.L_x_192) ;  /* 0xfffffffc00107947 */ /* 0x000fea000383ffff */
.L_x_193:
[----:B------:R-:W-:-:S00]  /*8ec0*/  BRA `(.L_x_193) ;  /* 0xfffffffc00fc7947 */ /* 0x000fc0000383ffff */
[----:B------:R-:W-:-:S00]  /*8ed0*/  NOP ;  /* 0x0000000000007918 */ /* 0x000fc00000000000 */
        /* <DEDUP_REMOVED lines=10> */
.L_x_194:


//--------------------- .nv.global.init           --------------------------
	.section	.nv.global.init,"aw",@progbits
.nv.global.init:
	.type		$str$22,@object
	.size		$str$22,($str$23 - $str$22)
$str$22:
        /*0000*/ 	.byte	0x6b, 0x5f, 0x74, 0x69, 0x6c, 0x65, 0x5f, 0x63, 0x6f, 0x75, 0x6e, 0x74, 0x20, 0x3e, 0x3d, 0x20
        /*0010*/ 	.byte	0x31, 0x00
	.type		$str$23,@object
	.size		$str$23,(__unnamed_1 - $str$23)
$str$23:
        /*0012*/ 	.byte	0x2f, 0x74, 0x6d, 0x70, 0x2f, 0x63, 0x75, 0x74, 0x6c, 0x61, 0x73, 0x73, 0x5f, 0x73, 0x77, 0x65
        /*0022*/ 	.byte	0x65, 0x70, 0x5f, 0x73, 0x72, 0x63, 0x2f, 0x69, 0x6e, 0x63, 0x6c, 0x75, 0x64, 0x65, 0x2f, 0x63
        /*0032*/ 	.byte	0x75, 0x74, 0x6c, 0x61, 0x73, 0x73, 0x2f, 0x67, 0x65, 0x6d, 0x6d, 0x2f, 0x63, 0x6f, 0x6c, 0x6c
        /*0042*/ 	.byte	0x65, 0x63, 0x74, 0x69, 0x76, 0x65, 0x2f, 0x73, 0x6d, 0x39, 0x30, 0x5f, 0x6d, 0x6d, 0x61, 0x5f
        /*0052*/ 	.byte	0x74, 0x6d, 0x61, 0x5f, 0x67, 0x6d, 0x6d, 0x61, 0x5f, 0x73, 0x73, 0x5f, 0x77, 0x61, 0x72, 0x70
        /*0062*/ 	.byte	0x73, 0x70, 0x65, 0x63, 0x69, 0x61, 0x6c, 0x69, 0x7a, 0x65, 0x64, 0x2e, 0x68, 0x70, 0x70, 0x00
	.type		__unnamed_1,@object
	.size		__unnamed_1,(.L_0 - __unnamed_1)
__unnamed_1:
        /*0072*/ 	.byte	0x76, 0x6f, 0x69, 0x64, 0x20, 0x63, 0x75, 0x74, 0x6c, 0x61, 0x73, 0x73, 0x3a, 0x3a, 0x67, 0x65
        /* <DEDUP_REMOVED lines=180> */
        /*0bc2*/ 	.byte	0x74, 0x79, 0x5d, 0x00
.L_0:


//--------------------- .nv.shared._ZN7cutlass13device_kernelINS_4gemm6kernel13GemmUniversalIN4cute5tupleIJiiiiEEENS1_10collective13CollectiveMmaINS1_34MainloopSm90TmaGmmaWarpSpecializedILi5ENS5_IJNS4_1CILi1EEESB_SB_EEENS1_35KernelTmaWarpSpecializedCooperativeEEENS5_IJNSA_ILi256EEENSA_ILi64EEESG_EEENS_10bfloat16_tENS5_IJlSB_lEEESI_NS5_IJSB_llEEENS4_8TiledMMAINS4_8MMA_AtomIJNS4_4SM904GMMA27MMA_64x64x16_F32BF16BF16_SSILNSO_5MajorE0ELSQ_1ELNSO_7ScaleInE1ELSR_1EEEEEENS4_6LayoutINS5_IJNSA_ILi2EEESB_SB_EEENS5_IJSB_NSA_ILi0EEESX_EEEEENS5_IJNS4_10UnderscoreES10_S10_EEEEENS4_13SM90_TMA_LOADENS4_14ComposedLayoutINS4_7SwizzleILi3ELi4ELi3EEENS4_18smem_ptr_flag_bitsILi16EEENSU_INS5_IJNSA_ILi8EEESG_EEENS5_IJSG_SB_EEEEEEEvNS4_8identityES13_NS14_IS16_S18_NSU_INS5_IJSG_S19_EEENS5_IJSB_SG_EEEEEEEvS1E_EENS_8epilogue10collective6detail29Sm90TmaWarpSpecializedAdapterINS1L_15DefaultEpilogueISI_SJ_SJ_NS1K_6thread17LinearCombinationISI_Li1EffLNS1P_9ScaleType4KindE0ELNS_15FloatRoundStyleE2ESI_EENS1_15EpilogueDefaultEEEEEvvEEEEvNT_6ParamsE --------------------------
	.section	.nv.shared._ZN7cutlass13device_kernelINS_4gemm6kernel13GemmUniversalIN4cute5tupleIJiiiiEEENS1_10collective13CollectiveMmaINS1_34MainloopSm90TmaGmmaWarpSpecializedILi5ENS5_IJNS4_1CILi1EEESB_SB_EEENS1_35KernelTmaWarpSpecializedCooperativeEEENS5_IJNSA_ILi256EEENSA_ILi64EEESG_EEENS_10bfloat16_tENS5_IJlSB_lEEESI_NS5_IJSB_llEEENS4_8TiledMMAINS4_8MMA_AtomIJNS4_4SM904GMMA27MMA_64x64x16_F32BF16BF16_SSILNSO_5MajorE0ELSQ_1ELNSO_7ScaleInE1ELSR_1EEEEEENS4_6LayoutINS5_IJNSA_ILi2EEESB_SB_EEENS5_IJSB_NSA_ILi0EEESX_EEEEENS5_IJNS4_10UnderscoreES10_S10_EEEEENS4_13SM90_TMA_LOADENS4_14ComposedLayoutINS4_7SwizzleILi3ELi4ELi3EEENS4_18smem_ptr_flag_bitsILi16EEENSU_INS5_IJNSA_ILi8EEESG_EEENS5_IJSG_SB_EEEEEEEvNS4_8identityES13_NS14_IS16_S18_NSU_INS5_IJSG_S19_EEENS5_IJSB_SG_EEEEEEEvS1E_EENS_8epilogue10collective6detail29Sm90TmaWarpSpecializedAdapterINS1L_15DefaultEpilogueISI_SJ_SJ_NS1K_6thread17LinearCombinationISI_Li1EffLNS1P_9ScaleType4KindE0ELNS_15FloatRoundStyleE2ESI_EENS1_15EpilogueDefaultEEEEEvvEEEEvNT_6ParamsE,"aw",@nobits
	.sectionflags	@""
	.align	16
	.zero		1024


//--------------------- .nv.shared.reserved.0     --------------------------
	.section	.nv.shared.reserved.0,"aw",@nobits
	.weak		__nv_reservedSMEM_offset_0_alias
	.size		__nv_reservedSMEM_offset_0_alias, 0, 0
	.other		__nv_reservedSMEM_offset_0_alias,@"STO_CUDA_RESERVED_SHARED STV_DEFAULT"
__nv_reservedSMEM_offset_0_alias:
	.zero		0


//--------------------- .nv.global                --------------------------
	.section	.nv.global,"aw",@nobits
.nv.global:
	.type		_ZN40_INTERNAL_74c1792a_4_k_cu_b30fbbf1_265574cute1_E,@object
	.size		_ZN40_INTERNAL_74c1792a_4_k_cu_b30fbbf1_265574cute1_E,(_ZN40_INTERNAL_74c1792a_4_k_cu_b30fbbf1_265574cuda3std3__45__cpo6cbeginE - _ZN40_INTERNAL_74c1792a_4_k_cu_b30fbbf1_265574cute1_E)
_ZN40_INTERNAL_74c1792a_4_k_cu_b30fbbf1_265574cute1_E:
	.zero		1
	.type		_ZN40_INTERNAL_74c1792a_4_k_cu_b30fbbf1_265574cuda3std3__45__cpo6cbeginE,@object
	.size		_ZN40_INTERNAL_74c1792a_4_k_cu_b30fbbf1_265574cuda3std3__45__cpo6cbeginE,(_ZN40_INTERNAL_74c1792a_4_k_cu_b30fbbf1_265574cuda3std3__48in_placeE - _ZN40_INTERNAL_74c1792a_4_k_cu_b30fbbf1_265574cuda3std3__45__cpo6cbeginE)
_ZN40_INTERNAL_74c1792a_4_k_cu_b30fbbf1_265574cuda3std3__45__cpo6cbeginE:
	.zero		1
	.type		_ZN40_INTERNAL_74c1792a_4_k_cu_b30fbbf1_265574cuda3std3__48in_placeE,@object
	.size		_ZN40_INTERNAL_74c1792a_4_k_cu_b30fbbf1_265574cuda3std3__48in_placeE,(_ZN40_INTERNAL_74c1792a_4_k_cu_b30fbbf1_265574cuda3std6ranges3__45__cpo9iter_moveE - _ZN40_INTERNAL_74c1792a_4_k_cu_b30fbbf1_265574cuda3std3__48in_placeE)
_ZN40_INTERNAL_74c1792a_4_k_cu_b30fbbf1_265574cuda3std3__48in_placeE:
	.zero		1
	.type		_ZN40_INTERNAL_74c1792a_4_k_cu_b30fbbf1_265574cuda3std6ranges3__45__cpo9iter_moveE,@object
	.size		_ZN40_INTERNAL_74c1792a_4_k_cu_b30fbbf1_265574cuda3std6ranges3__45__cpo9iter_moveE,(_ZN40_INTERNAL_74c1792a_4_k_cu_b30fbbf1_265574cuda3std3__45__cpo5beginE - _ZN40_INTERNAL_74c1792a_4_k_cu_b30fbbf1_265574cuda3std6ranges3__45__cpo9iter_moveE)
_ZN40_INTERNAL_74c1792a_4_k_cu_b30fbbf1_265574cuda3std6ranges3__45__cpo9iter_moveE:
	.zero		1
	.type		_ZN40_INTERNAL_74c1792a_4_k_cu_b30fbbf1_265574cuda3std3__45__cpo5beginE,@object
	.size		_ZN40_INTERNAL_74c1792a_4_k_cu_b30fbbf1_265574cuda3std3__45__cpo5beginE,(_ZN40_INTERNAL_74c1792a_4_k_cu_b30fbbf1_265574cuda3std3__442_GLOBAL__N__74c1792a_4_k_cu_b30fbbf1_265576ignoreE - _ZN40_INTERNAL_74c1792a_4_k_cu_b30fbbf1_265574cuda3std3__45__cpo5beginE)
_ZN40_INTERNAL_74c1792a_4_k_cu_b30fbbf1_265574cuda3std3__45__cpo5beginE:
	.zero		1
	.type		_ZN40_INTERNAL_74c1792a_4_k_cu_b30fbbf1_265574cuda3std3__442_GLOBAL__N__74c1792a_4_k_cu_b30fbbf1_265576ignoreE,@object
	.size		_ZN40_INTERNAL_74c1792a_4_k_cu_b30fbbf1_265574cuda3std3__442_GLOBAL__N__74c1792a_4_k_cu_b30fbbf1_265576ignoreE,(_ZN40_INTERNAL_74c1792a_4_k_cu_b30fbbf1_265574cute7productE - _ZN40_INTERNAL_74c1792a_4_k_cu_b30fbbf1_265574cuda3std3__442_GLOBAL__N__74c1792a_4_k_cu_b30fbbf1_265576ignoreE)
_ZN40_INTERNAL_74c1792a_4_k_cu_b30fbbf1_265574cuda3std3__442_GLOBAL__N__74c1792a_4_k_cu_b30fbbf1_265576ignoreE:
	.zero		1
	.type		_ZN40_INTERNAL_74c1792a_4_k_cu_b30fbbf1_265574cute7productE,@object
	.size		_ZN40_INTERNAL_74c1792a_4_k_cu_b30fbbf1_265574cute7productE,(_ZN40_INTERNAL_74c1792a_4_k_cu_b30fbbf1_265574cuda3std3__45__cpo3endE - _ZN40_INTERNAL_74c1792a_4_k_cu_b30fbbf1_265574cute7productE)
_ZN40_INTERNAL_74c1792a_4_k_cu_b30fbbf1_265574cute7productE:
	.zero		1
	.type		_ZN40_INTERNAL_74c1792a_4_k_cu_b30fbbf1_265574cuda3std3__45__cpo3endE,@object
	.size		_ZN40_INTERNAL_74c1792a_4_k_cu_b30fbbf1_265574cuda3std3__45__cpo3endE,(_ZN40_INTERNAL_74c1792a_4_k_cu_b30fbbf1_265574cuda3std3__419piecewise_constructE - _ZN40_INTERNAL_74c1792a_4_k_cu_b30fbbf1_265574cuda3std3__45__cpo3endE)
_ZN40_INTERNAL_74c1792a_4_k_cu_b30fbbf1_265574cuda3std3__45__cpo3endE:
	.zero		1
	.type		_ZN40_INTERNAL_74c1792a_4_k_cu_b30fbbf1_265574cuda3std3__419piecewise_constructE,@object
	.size		_ZN40_INTERNAL_74c1792a_4_k_cu_b30fbbf1_265574cuda3std3__419piecewise_constructE,(_ZN40_INTERNAL_74c1792a_4_k_cu_b30fbbf1_265574cuda3std3__45__cpo4cendE - _ZN40_INTERNAL_74c1792a_4_k_cu_b30fbbf1_265574cuda3std3__419piecewise_constructE)
_ZN40_INTERNAL_74c1792a_4_k_cu_b30fbbf1_265574cuda3std3__419piecewise_constructE:
	.zero		1
	.type		_ZN40_INTERNAL_74c1792a_4_k_cu_b30fbbf1_265574cuda3std3__45__cpo4cendE,@object
	.size		_ZN40_INTERNAL_74c1792a_4_k_cu_b30fbbf1_265574cuda3std3__45__cpo4cendE,(_ZN40_INTERNAL_74c1792a_4_k_cu_b30fbbf1_265574cuda3std6ranges3__45__cpo4swapE - _ZN40_INTERNAL_74c1792a_4_k_cu_b30fbbf1_265574cuda3std3__45__cpo4cendE)
_ZN40_INTERNAL_74c1792a_4_k_cu_b30fbbf1_265574cuda3std3__45__cpo4cendE:
	.zero		1
	.type		_ZN40_INTERNAL_74c1792a_4_k_cu_b30fbbf1_265574cuda3std6ranges3__45__cpo4swapE,@object
	.size		_ZN40_INTERNAL_74c1792a_4_k_cu_b30fbbf1_265574cuda3std6ranges3__45__cpo4swapE,(.L_8 - _ZN40_INTERNAL_74c1792a_4_k_cu_b30fbbf1_265574cuda3std6ranges3__45__cpo4swapE)
_ZN40_INTERNAL_74c1792a_4_k_cu_b30fbbf1_265574cuda3std6ranges3__45__cpo4swapE:
	.zero		1
.L_8:


//--------------------- .nv.constant0._ZN7cutlass13device_kernelINS_4gemm6kernel13GemmUniversalIN4cute5tupleIJiiiiEEENS1_10collective13CollectiveMmaINS1_34MainloopSm90TmaGmmaWarpSpecializedILi5ENS5_IJNS4_1CILi1EEESB_SB_EEENS1_35KernelTmaWarpSpecializedCooperativeEEENS5_IJNSA_ILi256EEENSA_ILi64EEESG_EEENS_10bfloat16_tENS5_IJlSB_lEEESI_NS5_IJSB_llEEENS4_8TiledMMAINS4_8MMA_AtomIJNS4_4SM904GMMA27MMA_64x64x16_F32BF16BF16_SSILNSO_5MajorE0ELSQ_1ELNSO_7ScaleInE1ELSR_1EEEEEENS4_6LayoutINS5_IJNSA_ILi2EEESB_SB_EEENS5_IJSB_NSA_ILi0EEESX_EEEEENS5_IJNS4_10UnderscoreES10_S10_EEEEENS4_13SM90_TMA_LOADENS4_14ComposedLayoutINS4_7SwizzleILi3ELi4ELi3EEENS4_18smem_ptr_flag_bitsILi16EEENSU_INS5_IJNSA_ILi8EEESG_EEENS5_IJSG_SB_EEEEEEEvNS4_8identityES13_NS14_IS16_S18_NSU_INS5_IJSG_S19_EEENS5_IJSB_SG_EEEEEEEvS1E_EENS_8epilogue10collective6detail29Sm90TmaWarpSpecializedAdapterINS1L_15DefaultEpilogueISI_SJ_SJ_NS1K_6thread17LinearCombinationISI_Li1EffLNS1P_9ScaleType4KindE0ELNS_15FloatRoundStyleE2ESI_EENS1_15EpilogueDefaultEEEEEvvEEEEvNT_6ParamsE --------------------------
	.section	.nv.constant0._ZN7cutlass13device_kernelINS_4gemm6kernel13GemmUniversalIN4cute5tupleIJiiiiEEENS1_10collective13CollectiveMmaINS1_34MainloopSm90TmaGmmaWarpSpecializedILi5ENS5_IJNS4_1CILi1EEESB_SB_EEENS1_35KernelTmaWarpSpecializedCooperativeEEENS5_IJNSA_ILi256EEENSA_ILi64EEESG_EEENS_10bfloat16_tENS5_IJlSB_lEEESI_NS5_IJSB_llEEENS4_8TiledMMAINS4_8MMA_AtomIJNS4_4SM904GMMA27MMA_64x64x16_F32BF16BF16_SSILNSO_5MajorE0ELSQ_1ELNSO_7ScaleInE1ELSR_1EEEEEENS4_6LayoutINS5_IJNSA_ILi2EEESB_SB_EEENS5_IJSB_NSA_ILi0EEESX_EEEEENS5_IJNS4_10UnderscoreES10_S10_EEEEENS4_13SM90_TMA_LOADENS4_14ComposedLayoutINS4_7SwizzleILi3ELi4ELi3EEENS4_18smem_ptr_flag_bitsILi16EEENSU_INS5_IJNSA_ILi8EEESG_EEENS5_IJSG_SB_EEEEEEEvNS4_8identityES13_NS14_IS16_S18_NSU_INS5_IJSG_S19_EEENS5_IJSB_SG_EEEEEEEvS1E_EENS_8epilogue10collective6detail29Sm90TmaWarpSpecializedAdapterINS1L_15DefaultEpilogueISI_SJ_SJ_NS1K_6thread17LinearCombinationISI_Li1EffLNS1P_9ScaleType4KindE0ELNS_15FloatRoundStyleE2ESI_EENS1_15EpilogueDefaultEEEEEvvEEEEvNT_6ParamsE,"a",@progbits
	.sectionflags	@""
	.align	4
.nv.constant0._ZN7cutlass13device_kernelINS_4gemm6kernel13GemmUniversalIN4cute5tupleIJiiiiEEENS1_10collective13CollectiveMmaINS1_34MainloopSm90TmaGmmaWarpSpecializedILi5ENS5_IJNS4_1CILi1EEESB_SB_EEENS1_35KernelTmaWarpSpecializedCooperativeEEENS5_IJNSA_ILi256EEENSA_ILi64EEESG_EEENS_10bfloat16_tENS5_IJlSB_lEEESI_NS5_IJSB_llEEENS4_8TiledMMAINS4_8MMA_AtomIJNS4_4SM904GMMA27MMA_64x64x16_F32BF16BF16_SSILNSO_5MajorE0ELSQ_1ELNSO_7ScaleInE1ELSR_1EEEEEENS4_6LayoutINS5_IJNSA_ILi2EEESB_SB_EEENS5_IJSB_NSA_ILi0EEESX_EEEEENS5_IJNS4_10UnderscoreES10_S10_EEEEENS4_13SM90_TMA_LOADENS4_14ComposedLayoutINS4_7SwizzleILi3ELi4ELi3EEENS4_18smem_ptr_flag_bitsILi16EEENSU_INS5_IJNSA_ILi8EEESG_EEENS5_IJSG_SB_EEEEEEEvNS4_8identityES13_NS14_IS16_S18_NSU_INS5_IJSG_S19_EEENS5_IJSB_SG_EEEEEEEvS1E_EENS_8epilogue10collective6detail29Sm90TmaWarpSpecializedAdapterINS1L_15DefaultEpilogueISI_SJ_SJ_NS1K_6thread17LinearCombinationISI_Li1EffLNS1P_9ScaleType4KindE0ELNS_15FloatRoundStyleE2ESI_EENS1_15EpilogueDefaultEEEEEvvEEEEvNT_6ParamsE:
	.zero		1664


//--------------------- SYMBOLS --------------------------

	.type		.nv.reservedSmem.offset0,@object
	.size		.nv.reservedSmem.offset0,0x4
	.type		__assertfail,@function
